def matmul_kernel(
    a_ptr,
    b_ptr,
    c_ptr,
    M,
    N,
    K,
    stride_am,
    stride_ak,
    stride_bk,
    stride_bn,
    stride_cm,
    stride_cn,
    BLOCK_M: tl.constexpr,
    BLOCK_N: tl.constexpr,
    BLOCK_K: tl.constexpr,
    GROUP_M: tl.constexpr,
):
    pid = tl.program_id(axis=0)
    num_pid_m = tl.cdiv(M, BLOCK_M)
    num_pid_n = tl.cdiv(N, BLOCK_N)
    num_pid_in_group = GROUP_M * num_pid_n
    group_id = pid // num_pid_in_group
    first_pid_m = group_id * GROUP_M
    group_size_m = min(num_pid_m - first_pid_m, GROUP_M)
    pid_m = first_pid_m + ((pid % num_pid_in_group) % group_size_m)
    pid_n = (pid % num_pid_in_group) // group_size_m

    offs_am = (pid_m * BLOCK_M + tl.arange(0, BLOCK_M)) % M
    offs_bn = (pid_n * BLOCK_N + tl.arange(0, BLOCK_N)) % N
    offs_k = tl.arange(0, BLOCK_K)
    a_ptrs = a_ptr + offs_am[:, None] * stride_am + offs_k[None, :] * stride_ak
    b_ptrs = b_ptr + offs_k[:, None] * stride_bk + offs_bn[None, :] * stride_bn

    acc = tl.zeros((BLOCK_M, BLOCK_N), dtype=tl.float32)
    for kk in range(0, tl.cdiv(K, BLOCK_K)):
        a = tl.load(a_ptrs, mask=offs_k[None, :] < K - kk * BLOCK_K, other=0.0)
        b = tl.load(b_ptrs, mask=offs_k[:, None] < K - kk * BLOCK_K, other=0.0)
        acc = tl.dot(a, b, acc)
        a_ptrs += BLOCK_K * stride_ak
        b_ptrs += BLOCK_K * stride_bk

    c = acc.to(c_ptr.dtype.element_ty)
    offs_cm = pid_m * BLOCK_M + tl.arange(0, BLOCK_M)
    offs_cn = pid_n * BLOCK_N + tl.arange(0, BLOCK_N)
    c_ptrs = c_ptr + offs_cm[:, None] * stride_cm + offs_cn[None, :] * stride_cn
    mask = (offs_cm[:, None] < M) & (offs_cn[None, :] < N)
    tl.store(c_ptrs, c, mask=mask)

# config = {"BLOCK_K": 64, "BLOCK_M": 64, "BLOCK_N": 256, "GROUP_M": 8, "arch": "sm_100", "dtype": "fp16", "num_ctas": 4, "num_stages": 3, "num_warps": 4}
# arch = sm_100


// ===== COMPILED SASS (sm_100a) =====

	.target	sm_100a

	.elftype	@"ET_EXEC"


//--------------------- .note.nv.tkinfo           --------------------------
	.section	.note.nv.tkinfo,"",@"SHT_NOTE"
	.sectionflags	@"SHF_NOTE_NV_TKINFO"
	.tkinfo
        /*0018*/ 	.word	0x00000081
        /*0030*/ 	.string	""
        /*0030*/ 	.string	"ptxas-blackwell"
        /*0030*/ 	.string	"Cuda compilation tools, release 12.9, V12.9.86"
        /*0030*/ 	.string	"Build cuda_12.9.r12.9/compiler.36037853_0"
        /*0030*/ 	.string	"-v  -suppress-debug-info  -lineinfo  -arch sm_100a "



//--------------------- .note.nv.cuver            --------------------------
	.section	.note.nv.cuver,"",@"SHT_NOTE"
	.sectionflags	@"SHF_NOTE_NV_CUVER"
        /*0018*/ 	.short	0x0001
        /*001a*/ 	.short	0x0064
        /*001c*/ 	.short	0x0001
        /*001e*/ 	.short	0x0000
        /*0020*/ 	.short	0x0001
        /*0022*/ 	.short	0x0000


//--------------------- .nv.info                  --------------------------
	.section	.nv.info,"",@"SHT_CUDA_INFO"
	.align	4


	//----- nvinfo : EIATTR_REGCOUNT
	.align		4
        /*0000*/ 	.byte	0x04, 0x2f
        /*0002*/ 	.short	(.L_4 - .L_3)
	.align		4
.L_3:
        /*0004*/ 	.word	index@(matmul_kernel)
        /*0008*/ 	.word	0x000000fe


	//----- nvinfo : EIATTR_FRAME_SIZE
	.align		4
.L_4:
        /*000c*/ 	.byte	0x04, 0x11
        /*000e*/ 	.short	(.L_6 - .L_5)
	.align		4
.L_5:
        /*0010*/ 	.word	index@($__internal_2_$__cuda_sm10x_tcgen05_guardrail_trap_unallocated_columns_being_dealloced)
        /*0014*/ 	.word	0x00000000


	//----- nvinfo : EIATTR_FRAME_SIZE
	.align		4
.L_6:
        /*0018*/ 	.byte	0x04, 0x11
        /*001a*/ 	.short	(.L_8 - .L_7)
	.align		4
.L_7:
        /*001c*/ 	.word	index@($__internal_1_$__cuda_sm10x_tcgen05_guardrail_trap_phase_invalid_during_alloc)
        /*0020*/ 	.word	0x00000000


	//----- nvinfo : EIATTR_FRAME_SIZE
	.align		4
.L_8:
        /*0024*/ 	.byte	0x04, 0x11
        /*0026*/ 	.short	(.L_10 - .L_9)
	.align		4
.L_9:
        /*0028*/ 	.word	index@($__internal_0_$__cuda_sm10x_tcgen05_guardrail_trap_col_being_dealloced_not_returned_by_alloc)
        /*002c*/ 	.word	0x00000000


	//----- nvinfo : EIATTR_FRAME_SIZE
	.align		4
.L_10:
        /*0030*/ 	.byte	0x04, 0x11
        /*0032*/ 	.short	(.L_12 - .L_11)
	.align		4
.L_11:
        /*0034*/ 	.word	index@(matmul_kernel)
        /*0038*/ 	.word	0x00000000


	//----- nvinfo : EIATTR_MIN_STACK_SIZE
	.align		4
.L_12:
        /*003c*/ 	.byte	0x04, 0x12
        /*003e*/ 	.short	(.L_14 - .L_13)
	.align		4
.L_13:
        /*0040*/ 	.word	index@(matmul_kernel)
        /*0044*/ 	.word	0x00000000
.L_14:


//--------------------- .nv.info.matmul_kernel    --------------------------
	.section	.nv.info.matmul_kernel,"",@"SHT_CUDA_INFO"
	.sectionflags	@""
	.align	4


	//----- nvinfo : EIATTR_CUDA_API_VERSION
	.align		4
        /*0000*/ 	.byte	0x04, 0x37
        /*0002*/ 	.short	(.L_16 - .L_15)
.L_15:
        /*0004*/ 	.word	0x00000081


	//----- nvinfo : EIATTR_KPARAM_INFO
	.align		4
.L_16:
        /*0008*/ 	.byte	0x04, 0x17
        /*000a*/ 	.short	(.L_18 - .L_17)
.L_17:
        /*000c*/ 	.word	0x00000000
        /*0010*/ 	.short	0x000d
        /*0012*/ 	.short	0x0048
        /*0014*/ 	.byte	0x00, 0xf4, 0x21, 0x00


	//----- nvinfo : EIATTR_KPARAM_INFO
	.align		4
.L_18:
        /*0018*/ 	.byte	0x04, 0x17
        /*001a*/ 	.short	(.L_20 - .L_19)
.L_19:
        /*001c*/ 	.word	0x00000000
        /*0020*/ 	.short	0x000c
        /*0022*/ 	.short	0x0040
        /*0024*/ 	.byte	0x00, 0xf4, 0x21, 0x00


	//----- nvinfo : EIATTR_KPARAM_INFO
	.align		4
.L_20:
        /*0028*/ 	.byte	0x04, 0x17
        /*002a*/ 	.short	(.L_22 - .L_21)
.L_21:
        /*002c*/ 	.word	0x00000000
        /*0030*/ 	.short	0x000b
        /*0032*/ 	.short	0x0038
        /*0034*/ 	.byte	0x00, 0xf0, 0x11, 0x00


	//----- nvinfo : EIATTR_KPARAM_INFO
	.align		4
.L_22:
        /*0038*/ 	.byte	0x04, 0x17
        /*003a*/ 	.short	(.L_24 - .L_23)
.L_23:
        /*003c*/ 	.word	0x00000000
        /*0040*/ 	.short	0x000a
        /*0042*/ 	.short	0x0034
        /*0044*/ 	.byte	0x00, 0xf0, 0x11, 0x00


	//----- nvinfo : EIATTR_KPARAM_INFO
	.align		4
.L_24:
        /*0048*/ 	.byte	0x04, 0x17
        /*004a*/ 	.short	(.L_26 - .L_25)
.L_25:
        /*004c*/ 	.word	0x00000000
        /*0050*/ 	.short	0x0009
        /*0052*/ 	.short	0x0030
        /*0054*/ 	.byte	0x00, 0xf0, 0x11, 0x00


	//----- nvinfo : EIATTR_KPARAM_INFO
	.align		4
.L_26:
        /*0058*/ 	.byte	0x04, 0x17
        /*005a*/ 	.short	(.L_28 - .L_27)
.L_27:
        /*005c*/ 	.word	0x00000000
        /*0060*/ 	.short	0x0008
        /*0062*/ 	.short	0x002c
        /*0064*/ 	.byte	0x00, 0xf0, 0x11, 0x00


	//----- nvinfo : EIATTR_KPARAM_INFO
	.align		4
.L_28:
        /*0068*/ 	.byte	0x04, 0x17
        /*006a*/ 	.short	(.L_30 - .L_29)
.L_29:
        /*006c*/ 	.word	0x00000000
        /*0070*/ 	.short	0x0007
        /*0072*/ 	.short	0x0028
        /*0074*/ 	.byte	0x00, 0xf0, 0x11, 0x00


	//----- nvinfo : EIATTR_KPARAM_INFO
	.align		4
.L_30:
        /*0078*/ 	.byte	0x04, 0x17
        /*007a*/ 	.short	(.L_32 - .L_31)
.L_31:
        /*007c*/ 	.word	0x00000000
        /*0080*/ 	.short	0x0006
        /*0082*/ 	.short	0x0024
        /*0084*/ 	.byte	0x00, 0xf0, 0x11, 0x00


	//----- nvinfo : EIATTR_KPARAM_INFO
	.align		4
.L_32:
        /*0088*/ 	.byte	0x04, 0x17
        /*008a*/ 	.short	(.L_34 - .L_33)
.L_33:
        /*008c*/ 	.word	0x00000000
        /*0090*/ 	.short	0x0005
        /*0092*/ 	.short	0x0020
        /*0094*/ 	.byte	0x00, 0xf0, 0x11, 0x00


	//----- nvinfo : EIATTR_KPARAM_INFO
	.align		4
.L_34:
        /*0098*/ 	.byte	0x04, 0x17
        /*009a*/ 	.short	(.L_36 - .L_35)
.L_35:
        /*009c*/ 	.word	0x00000000
        /*00a0*/ 	.short	0x0004
        /*00a2*/ 	.short	0x001c
        /*00a4*/ 	.byte	0x00, 0xf0, 0x11, 0x00


	//----- nvinfo : EIATTR_KPARAM_INFO
	.align		4
.L_36:
        /*00a8*/ 	.byte	0x04, 0x17
        /*00aa*/ 	.short	(.L_38 - .L_37)
.L_37:
        /*00ac*/ 	.word	0x00000000
        /*00b0*/ 	.short	0x0003
        /*00b2*/ 	.short	0x0018
        /*00b4*/ 	.byte	0x00, 0xf0, 0x11, 0x00


	//----- nvinfo : EIATTR_KPARAM_INFO
	.align		4
.L_38:
        /*00b8*/ 	.byte	0x04, 0x17
        /*00ba*/ 	.short	(.L_40 - .L_39)
.L_39:
        /*00bc*/ 	.word	0x00000000
        /*00c0*/ 	.short	0x0002
        /*00c2*/ 	.short	0x0010
        /*00c4*/ 	.byte	0x00, 0xf4, 0x21, 0x00


	//----- nvinfo : EIATTR_KPARAM_INFO
	.align		4
.L_40:
        /*00c8*/ 	.byte	0x04, 0x17
        /*00ca*/ 	.short	(.L_42 - .L_41)
.L_41:
        /*00cc*/ 	.word	0x00000000
        /*00d0*/ 	.short	0x0001
        /*00d2*/ 	.short	0x0008
        /*00d4*/ 	.byte	0x00, 0xf4, 0x21, 0x00


	//----- nvinfo : EIATTR_KPARAM_INFO
	.align		4
.L_42:
        /*00d8*/ 	.byte	0x04, 0x17
        /*00da*/ 	.short	(.L_44 - .L_43)
.L_43:
        /*00dc*/ 	.word	0x00000000
        /*00e0*/ 	.short	0x0000
        /*00e2*/ 	.short	0x0000
        /*00e4*/ 	.byte	0x00, 0xf4, 0x21, 0x00


	//----- nvinfo : EIATTR_EXPLICIT_CLUSTER
	.align		4
.L_44:
        /*00e8*/ 	.byte	0x01, 0x3e
	.zero		2


	//----- nvinfo : EIATTR_CTA_PER_CLUSTER
	.align		4
        /*00ec*/ 	.byte	0x04, 0x3d
        /*00ee*/ 	.short	(.L_46 - .L_45)
.L_45:
        /*00f0*/ 	.word	0x00000004
        /*00f4*/ 	.word	0x00000001
        /*00f8*/ 	.word	0x00000001


	//----- nvinfo : EIATTR_AT_ENTRY_FRAGMENTS
	.align		4
.L_46:
        /*00fc*/ 	.byte	0x04, 0x4f
        /*00fe*/ 	.short	(.L_48 - .L_47)


	//   ....[0]....
.L_47:
        /*0100*/ 	.word	0x00000004


	//----- nvinfo : EIATTR_RESERVED_SMEM_USED
	.align		4
.L_48:
        /*0104*/ 	.byte	0x01, 0x41
	.zero		2


	//----- nvinfo : EIATTR_SPARSE_MMA_MASK
	.align		4
        /*0108*/ 	.byte	0x03, 0x50
        /*010a*/ 	.short	0x0000


	//----- nvinfo : EIATTR_TCGEN05_1CTA_USED
	.align		4
        /*010c*/ 	.byte	0x01, 0x51
	.zero		2


	//----- nvinfo : EIATTR_MAXREG_COUNT
	.align		4
        /*0110*/ 	.byte	0x03, 0x1b
        /*0112*/ 	.short	0x00ff


	//----- nvinfo : EIATTR_NUM_BARRIERS
	.align		4
        /*0114*/ 	.byte	0x02, 0x4c
        /*0116*/ 	.byte	0x01
	.zero		1


	//----- nvinfo : EIATTR_INT_WARP_WIDE_INSTR_OFFSETS
	.align		4
        /*0118*/ 	.byte	0x04, 0x31
        /*011a*/ 	.short	(.L_50 - .L_49)


	//   ....[0]....
.L_49:
        /*011c*/ 	.word	0x000025d0


	//   ....[1]....
        /*0120*/ 	.word	0x000025e0


	//   ....[2]....
        /*0124*/ 	.word	0x00003ee0


	//   ....[3]....
        /*0128*/ 	.word	0x000073d0


	//   ....[4]....
        /*012c*/ 	.word	0x00007420


	//----- nvinfo : EIATTR_COOP_GROUP_MASK_REGIDS
	.align		4
.L_50:
        /*0130*/ 	.byte	0x04, 0x29
        /*0132*/ 	.short	(.L_52 - .L_51)


	//   ....[0]....
.L_51:
        /*0134*/ 	.word	0xffffffff


	//   ....[1]....
        /*0138*/ 	.word	0xffffffff


	//   ....[2]....
        /*013c*/ 	.word	0xffffffff


	//   ....[3]....
        /*0140*/ 	.word	0xffffffff


	//----- nvinfo : EIATTR_COOP_GROUP_INSTR_OFFSETS
	.align		4
.L_52:
        /*0144*/ 	.byte	0x04, 0x28
        /*0146*/ 	.short	(.L_54 - .L_53)


	//   ....[0]....
.L_53:
        /*0148*/ 	.word	0x00000070


	//   ....[1]....
        /*014c*/ 	.word	0x00000330


	//   ....[2]....
        /*0150*/ 	.word	0x00007260


	//   ....[3]....
        /*0154*/ 	.word	0x000074d0


	//----- nvinfo : EIATTR_VRC_CTA_INIT_COUNT
	.align		4
.L_54:
        /*0158*/ 	.byte	0x02, 0x4a
        /*015a*/ 	.byte	0x80
	.zero		1


	//----- nvinfo : EIATTR_MBARRIER_INSTR_OFFSETS
	.align		4
        /*015c*/ 	.byte	0x04, 0x39
        /*015e*/ 	.short	(.L_56 - .L_55)


	//   ....[0]....
.L_55:
        /*0160*/ 	.word	0x00002700
        /*0164*/ 	.word	0x000000ff
        /*0168*/ 	.word	0x00000000
        /*016c*/ 	.short	0x0100
        /*016e*/ 	.byte	0x0b
	.zero		1


	//   ....[1]....
        /*0170*/ 	.word	0x00003f20
        /*0174*/ 	.word	0x000000ff
        /*0178*/ 	.word	0x00008008
        /*017c*/ 	.short	0x0100
        /*017e*/ 	.byte	0x09
	.zero		1


	//   ....[2]....
        /*0180*/ 	.word	0x00004f50
        /*0184*/ 	.word	0x000000ff
        /*0188*/ 	.word	0x00000000
        /*018c*/ 	.short	0x010a
        /*018e*/ 	.byte	0x0b
	.zero		1


	//   ....[3]....
        /*0190*/ 	.word	0x000063f0
        /*0194*/ 	.word	0x000000ff
        /*0198*/ 	.word	0x00000000
        /*019c*/ 	.short	0x010a
        /*019e*/ 	.byte	0x0b
	.zero		1


	//   ....[4]....
        /*01a0*/ 	.word	0x000064e0
        /*01a4*/ 	.word	0x000000ff
        /*01a8*/ 	.word	0x00008000
        /*01ac*/ 	.short	0x0108
        /*01ae*/ 	.byte	0x09
	.zero		1


	//   ....[5]....
        /*01b0*/ 	.word	0x00006590
        /*01b4*/ 	.word	0x000000ff
        /*01b8*/ 	.word	0x00008008
        /*01bc*/ 	.short	0x0108
        /*01be*/ 	.byte	0x09
	.zero		1


	//   ....[6]....
        /*01c0*/ 	.word	0x000074f0
        /*01c4*/ 	.word	0x000000ff
        /*01c8*/ 	.word	0x00000000
        /*01cc*/ 	.short	0x010a
        /*01ce*/ 	.byte	0x0b
	.zero		1


	//   ....[7]....
        /*01d0*/ 	.word	0x00007520
        /*01d4*/ 	.word	0x000000ff
        /*01d8*/ 	.word	0x00000000
        /*01dc*/ 	.short	0x010a
        /*01de*/ 	.byte	0x0b
	.zero		1


	//----- nvinfo : EIATTR_NUM_MBARRIERS
	.align		4
.L_56:
        /*01e0*/ 	.byte	0x03, 0x38
        /*01e2*/ 	.short	0x0002


	//----- nvinfo : EIATTR_EXIT_INSTR_OFFSETS
	.align		4
        /*01e4*/ 	.byte	0x04, 0x1c
        /*01e6*/ 	.short	(.L_58 - .L_57)


	//   ....[0]....
.L_57:
        /*01e8*/ 	.word	0x000074e0


	//----- nvinfo : EIATTR_REQNTID
	.align		4
.L_58:
        /*01ec*/ 	.byte	0x04, 0x10
        /*01ee*/ 	.short	(.L_60 - .L_59)
.L_59:
        /*01f0*/ 	.word	0x00000080
        /*01f4*/ 	.word	0x00000001
        /*01f8*/ 	.word	0x00000001


	//----- nvinfo : EIATTR_CRS_STACK_SIZE
	.align		4
.L_60:
        /*01fc*/ 	.byte	0x04, 0x1e
        /*01fe*/ 	.short	(.L_62 - .L_61)
.L_61:
        /*0200*/ 	.word	0x00000000


	//----- nvinfo : EIATTR_CBANK_PARAM_SIZE
	.align		4
.L_62:
        /*0204*/ 	.byte	0x03, 0x19
        /*0206*/ 	.short	0x0050


	//----- nvinfo : EIATTR_PARAM_CBANK
	.align		4
        /*0208*/ 	.byte	0x04, 0x0a
        /*020a*/ 	.short	(.L_64 - .L_63)
	.align		4
.L_63:
        /*020c*/ 	.word	index@(.nv.constant0.matmul_kernel)
        /*0210*/ 	.short	0x0380
        /*0212*/ 	.short	0x0050


	//----- nvinfo : EIATTR_SW_WAR
	.align		4
.L_64:
        /*0214*/ 	.byte	0x04, 0x36
        /*0216*/ 	.short	(.L_66 - .L_65)
.L_65:
        /*0218*/ 	.word	0x00000008
.L_66:


//--------------------- .nv.compat                --------------------------
	.section	.nv.compat,"",@"SHT_CUDA_COMPAT_INFO"
	.align	4
        /*0000*/ 	.byte	0x02, 0x02, 0x02, 0x00, 0x02, 0x05, 0x05, 0x00, 0x02, 0x03, 0x00, 0x00, 0x02, 0x06, 0x01, 0x00


//--------------------- .nv.callgraph             --------------------------
	.section	.nv.callgraph,"",@"SHT_CUDA_CALLGRAPH"
	.align	4
	.sectionentsize	8
	.align		4
        /*0000*/ 	.word	0x00000000
	.align		4
        /*0004*/ 	.word	0xffffffff
	.align		4
        /*0008*/ 	.word	0x00000000
	.align		4
        /*000c*/ 	.word	0xfffffffe
	.align		4
        /*0010*/ 	.word	0x00000000
	.align		4
        /*0014*/ 	.word	0xfffffffd
	.align		4
        /*0018*/ 	.word	0x00000000
	.align		4
        /*001c*/ 	.word	0xfffffffc


//--------------------- .text.matmul_kernel       --------------------------
	.section	.text.matmul_kernel,"ax",@progbits
	.align	128
        .global         matmul_kernel
        .type           matmul_kernel,@function
        .size           matmul_kernel,(.L_x_20 - matmul_kernel)
        .other          matmul_kernel,@"STO_CUDA_ENTRY STV_DEFAULT"
matmul_kernel:
.text.matmul_kernel:
[----:B------:R-:W0:Y:S01]  /*0000*/  LDC R1, c[0x0][0x37c] ;  /* 0x0000df00ff017b82 */ /* 0x000e220000000800 */
[----:B------:R-:W1:Y:S01]  /*0010*/  S2R R97, SR_TID.X ;  /* 0x0000000000617919 */ /* 0x000e620000002100 */
[----:B------:R-:W2:Y:S01]  /*0020*/  LDCU.64 UR20, c[0x0][0x358] ;  /* 0x00006b00ff1477ac */ /* 0x000ea20008000a00 */
[----:B-1----:R-:W-:-:S13]  /*0030*/  ISETP.GE.U32.AND P0, PT, R97, 0x20, PT ;  /* 0x000000206100780c */ /* 0x002fda0003f06070 */
[----:B------:R-:W-:Y:S02]  /*0040*/  VOTEU.ANY UP0, P0 ;  /* 0x0000000000ff7886 */ /* 0x000fe40000000100 */
[----:B0-2---:R-:W-:Y:S05]  /*0050*/  BRA.U UP0, `(.L_x_0) ;  /* 0x0000000100b87547 */ /* 0x005fea000b800000 */
[----:B------:R-:W0:Y:S01]  /*0060*/  S2UR UR6, SR_CgaCtaId ;  /* 0x00000000000679c3 */ /* 0x000e220000008800 */
[----:B------:R-:W-:Y:S01]  /*0070*/  NOP ;  /* 0x0000000000007918 */ /* 0x000fe20000000000 */
[----:B------:R-:W-:Y:S02]  /*0080*/  UMOV UR4, 0x40 ;  /* 0x0000004000047882 */ /* 0x000fe40000000000 */
[----:B0-----:R-:W-:-:S09]  /*0090*/  ULEA UR4, UR6, UR4, 0x18 ;  /* 0x0000000406047291 */ /* 0x001fd2000f8ec0ff */
[----:B------:R-:W0:Y:S01]  /*00a0*/  LDS.U8 R0, [UR4] ;  /* 0x00000004ff007984 */ /* 0x000e220008000000 */
[----:B------:R-:W-:Y:S02]  /*00b0*/  UMOV UR4, 0x400 ;  /* 0x0000040000047882 */ /* 0x000fe40000000000 */
[----:B------:R-:W-:Y:S01]  /*00c0*/  ULEA UR4, UR6, UR4, 0x18 ;  /* 0x0000000406047291 */ /* 0x000fe2000f8ec0ff */
[----:B0-----:R-:W-:-:S13]  /*00d0*/  ISETP.NE.AND P0, PT, R0, RZ, PT ;  /* 0x000000ff0000720c */ /* 0x001fda0003f05270 */
[----:B------:R-:W-:Y:S05]  /*00e0*/  @P0 BRA `(.L_x_1) ;  /* 0x00000000007c0947 */ /* 0x000fea0003800000 */
[----:B------:R-:W-:-:S13]  /*00f0*/  ELECT P0, URZ, PT ;  /* 0x0000000000ff782f */ /* 0x000fda0003800000 */
[----:B------:R-:W-:Y:S05]  /*0100*/  @!P0 BRA `(.L_x_2) ;  /* 0x0000000000848947 */ /* 0x000fea0003800000 */
[----:B------:R-:W-:Y:S01]  /*0110*/  UMOV UR5, 0x2 ;  /* 0x0000000200057882 */ /* 0x000fe20000000000 */
[----:B------:R-:W-:Y:S02]  /*0120*/  IMAD.MOV.U32 R4, RZ, RZ, 0x1 ;  /* 0x00000001ff047424 */ /* 0x000fe400078e00ff */
[----:B------:R-:W-:Y:S02]  /*0130*/  IMAD.MOV.U32 R5, RZ, RZ, 0x3 ;  /* 0x00000003ff057424 */ /* 0x000fe400078e00ff */
[----:B------:R-:W-:Y:S04]  /*0140*/  DEPBAR.LE SB0, 0x36 ;  /* 0x00008d800000791a */ /* 0x000fe80000000000 */
[----:B------:R-:W0:Y:S02]  /*0150*/  UTCATOMSWS.FIND_AND_SET.ALIGN UP1, UR5, UR5 ;  /* 0x00000005000575e3 */ /* 0x000e240008020800 */
[----:B0-----:R-:W-:-:S04]  /*0160*/  PLOP3.LUT P0, PT, PT, PT, UP1, 0x80, 0x8 ;  /* 0x000000000008781c */ /* 0x001fc80003f0f018 */
[----:B------:R-:W-:-:S04]  /*0170*/  SEL R0, RZ, 0xffffffff, !P0 ;  /* 0xffffffffff007807 */ /* 0x000fc80004000000 */
[----:B------:R-:W-:Y:S01]  /*0180*/  ISETP.NE.AND P0, PT, R0, RZ, PT ;  /* 0x000000ff0000720c */ /* 0x000fe20003f05270 */
[----:B------:R-:W-:-:S12]  /*0190*/  IMAD.U32 R0, RZ, RZ, UR5 ;  /* 0x00000005ff007e24 */ /* 0x000fd8000f8e00ff */
[----:B------:R-:W-:Y:S05]  /*01a0*/  @P0 BRA `(.L_x_3) ;  /* 0x0000000000240947 */ /* 0x000fea0003800000 */
.L_x_4:
[----:B------:R-:W-:Y:S05]  /*01b0*/  NANOSLEEP 0x64 ;  /* 0x000000640000795d */ /* 0x000fea0003800000 */
[----:B------:R-:W-:-:S05]  /*01c0*/  UMOV UR5, 0x2 ;  /* 0x0000000200057882 */ /* 0x000fca0000000000 */
[----:B------:R-:W-:Y:S04]  /*01d0*/  DEPBAR.LE SB0, 0x36 ;  /* 0x00008d800000791a */ /* 0x000fe80000000000 */
[----:B------:R-:W0:Y:S02]  /*01e0*/  UTCATOMSWS.FIND_AND_SET.ALIGN UP1, UR5, UR5 ;  /* 0x00000005000575e3 */ /* 0x000e240008020800 */
[----:B0-----:R-:W-:-:S04]  /*01f0*/  PLOP3.LUT P0, PT, PT, PT, UP1, 0x80, 0x8 ;  /* 0x000000000008781c */ /* 0x001fc80003f0f018 */
[----:B------:R-:W-:-:S04]  /*0200*/  SEL R0, RZ, 0xffffffff, !P0 ;  /* 0xffffffffff007807 */ /* 0x000fc80004000000 */
[----:B------:R-:W-:Y:S01]  /*0210*/  ISETP.NE.AND P0, PT, R0, RZ, PT ;  /* 0x000000ff0000720c */ /* 0x000fe20003f05270 */
[----:B------:R-:W-:-:S12]  /*0220*/  IMAD.U32 R0, RZ, RZ, UR5 ;  /* 0x00000005ff007e24 */ /* 0x000fd8000f8e00ff */
[----:B------:R-:W-:Y:S05]  /*0230*/  @!P0 BRA `(.L_x_4) ;  /* 0xfffffffc00dc8947 */ /* 0x000fea000383ffff */
.L_x_3:
[C---:B------:R-:W-:Y:S01]  /*0240*/  VIADD R3, R0.reuse, 0x10 ;  /* 0x0000001000037836 */ /* 0x040fe20000000000 */
[----:B------:R-:W-:Y:S01]  /*0250*/  UMOV UR5, 0x50 ;  /* 0x0000005000057882 */ /* 0x000fe20000000000 */
[----:B------:R-:W-:Y:S01]  /*0260*/  SHF.L.U32 R2, R5, R0, RZ ;  /* 0x0000000005027219 */ /* 0x000fe200000006ff */
[----:B------:R-:W-:Y:S01]  /*0270*/  ULEA UR5, UR6, UR5, 0x18 ;  /* 0x0000000506057291 */ /* 0x000fe2000f8ec0ff */
[----:B------:R-:W-:Y:S01]  /*0280*/  IMAD.SHL.U32 R0, R0, 0x20, RZ ;  /* 0x0000002000007824 */ /* 0x000fe200078e00ff */
[----:B------:R-:W-:-:S04]  /*0290*/  SHF.L.U32 R3, R4, R3, RZ ;  /* 0x0000000304037219 */ /* 0x000fc800000006ff */
[----:B------:R-:W-:-:S05]  /*02a0*/  LOP3.LUT R2, R3, R2, RZ, 0xfc, !PT ;  /* 0x0000000203027212 */ /* 0x000fca00078efcff */
[----:B------:R0:W-:Y:S04]  /*02b0*/  ATOMS.OR RZ, [UR5], R2 ;  /* 0x00000002ffff798c */ /* 0x0001e8000b000005 */
[----:B------:R0:W-:Y:S01]  /*02c0*/  STS [UR4], R0 ;  /* 0x00000000ff007988 */ /* 0x0001e20008000804 */
[----:B------:R-:W-:Y:S05]  /*02d0*/  BRA `(.L_x_2) ;  /* 0x0000000000107947 */ /* 0x000fea0003800000 */
.L_x_1:
[----:B------:R-:W-:Y:S01]  /*02e0*/  IMAD.MOV.U32 R0, RZ, RZ, -0x1 ;  /* 0xffffffffff007424 */ /* 0x000fe200078e00ff */
[----:B------:R-:W-:-:S04]  /*02f0*/  MOV R2, 0x320 ;  /* 0x0000032000027802 */ /* 0x000fc80000000f00 */
[----:B------:R0:W-:Y:S03]  /*0300*/  STS [UR4], R0 ;  /* 0x00000000ff007988 */ /* 0x0001e60008000804 */
[----:B0-----:R-:W-:Y:S05]  /*0310*/  CALL.REL.NOINC `($__internal_1_$__cuda_sm10x_tcgen05_guardrail_trap_phase_invalid_during_alloc) ;  /* 0x0000007000987944 */ /* 0x001fea0003c00000 */
.L_x_2:
[----:B------:R-:W-:Y:S05]  /*0320*/  WARPSYNC.ALL ;  /* 0x0000000000007948 */ /* 0x000fea0003800000 */
[----:B------:R-:W-:Y:S01]  /*0330*/  NOP ;  /* 0x0000000000007918 */ /* 0x000fe20000000000 */
.L_x_0:
[----:B------:R-:W1:Y:S08]  /*0340*/  LDC.64 R30, c[0x0][0x398] ;  /* 0x0000e600ff1e7b82 */ /* 0x000e700000000a00 */
[----:B------:R-:W2:Y:S02]  /*0350*/  S2UR UR5, SR_CgaSize ;  /* 0x00000000000579c3 */ /* 0x000ea40000008a00 */
[----:B--2---:R-:W-:-:S12]  /*0360*/  UIMAD UR5, UR5, -0xa0, URZ ;  /* 0xffffff60050578a4 */ /* 0x004fd8000f8e02ff */
[----:B------:R-:W2:Y:S01]  /*0370*/  LDCU UR5, c[0x0][UR5+0x2b0] ;  /* 0x00005600050577ac */ /* 0x000ea20008000800 */
[--C-:B------:R-:W-:Y:S02]  /*0380*/  SHF.R.U32.HI R139, RZ, 0x6, R97.reuse ;  /* 0x00000006ff8b7819 */ /* 0x100fe40000011661 */
[----:B------:R-:W-:Y:S01]  /*0390*/  LOP3.LUT R138, R97, 0x3f, RZ, 0xc0, !PT ;  /* 0x0000003f618a7812 */ /* 0x000fe200078ec0ff */
[----:B------:R-:W-:Y:S01]  /*03a0*/  UMOV UR9, 0x400 ;  /* 0x0000040000097882 */ /* 0x000fe20000000000 */
[----:B------:R-:W-:Y:S01]  /*03b0*/  SGXT.U32 R139, R139, 0x1 ;  /* 0x000000018b8b781a */ /* 0x000fe20000000000 */
[----:B------:R-:W-:Y:S01]  /*03c0*/  UMOV UR6, 0x1 ;  /* 0x0000000100067882 */ /* 0x000fe20000000000 */
[----:B------:R-:W3:Y:S01]  /*03d0*/  S2UR UR4, SR_CTAID.X ;  /* 0x00000000000479c3 */ /* 0x000ee20000002500 */
[----:B------:R-:W-:Y:S01]  /*03e0*/  SHF.R.U32.HI R100, RZ, 0x5, R97 ;  /* 0x00000005ff647819 */ /* 0x000fe20000011661 */
[----:B------:R-:W4:Y:S01]  /*03f0*/  LDCU.128 UR12, c[0x0][0x380] ;  /* 0x00007000ff0c77ac */ /* 0x000f220008000c00 */
[----:B------:R-:W-:-:S02]  /*0400*/  PRMT R110, RZ, 0x7610, R110 ;  /* 0x00007610ff6e7816 */ /* 0x000fc4000000006e */
[C---:B------:R-:W-:Y:S02]  /*0410*/  LOP3.LUT R175, R139.reuse, 0x8, RZ, 0xfc, !PT ;  /* 0x000000088baf7812 */ /* 0x040fe400078efcff */
[----:B------:R-:W-:Y:S01]  /*0420*/  LOP3.LUT R177, R139, 0xa, RZ, 0xfc, !PT ;  /* 0x0000000a8bb17812 */ /* 0x000fe200078efcff */
[----:B------:R-:W5:Y:S01]  /*0430*/  LDC.64 R134, c[0x0][0x3a8] ;  /* 0x0000ea00ff867b82 */ /* 0x000f620000000a00 */
[----:B01----:R-:W-:Y:S01]  /*0440*/  VIADD R0, R31, 0xff ;  /* 0x000000ff1f007836 */ /* 0x003fe20000000000 */
[----:B------:R-:W-:-:S06]  /*0450*/  IABS R43, R31 ;  /* 0x0000001f002b7213 */ /* 0x000fcc0000000000 */
[----:B------:R-:W0:Y:S01]  /*0460*/  LDC.64 R88, c[0x0][0x3a0] ;  /* 0x0000e800ff587b82 */ /* 0x000e220000000a00 */
[----:B------:R-:W-:Y:S02]  /*0470*/  IABS R41, R30 ;  /* 0x0000001e00297213 */ /* 0x000fe40000000000 */
[----:B------:R-:W-:Y:S02]  /*0480*/  SHF.R.S32.HI R3, RZ, 0x1f, R0 ;  /* 0x0000001fff037819 */ /* 0x000fe40000011400 */
[----:B---3--:R-:W-:Y:S02]  /*0490*/  I2FP.F32.U32 R5, UR4 ;  /* 0x0000000400057c45 */ /* 0x008fe40008201000 */
[----:B------:R-:W-:-:S03]  /*04a0*/  LEA.HI R3, R3, R0, RZ, 0x8 ;  /* 0x0000000003037211 */ /* 0x000fc600078f40ff */
[----:B--2---:R-:W-:Y:S01]  /*04b0*/  FMUL R5, R5, UR5 ;  /* 0x0000000505057c20 */ /* 0x004fe20008400000 */
[----:B------:R-:W-:Y:S01]  /*04c0*/  SHF.R.S32.HI R3, RZ, 0x8, R3 ;  /* 0x00000008ff037819 */ /* 0x000fe20000011403 */
[----:B------:R-:W1:Y:S04]  /*04d0*/  S2UR UR5, SR_CgaCtaId ;  /* 0x00000000000579c3 */ /* 0x000e680000008800 */
[----:B------:R-:W-:Y:S01]  /*04e0*/  IMAD.SHL.U32 R4, R3, 0x8, RZ ;  /* 0x0000000803047824 */ /* 0x000fe200078e00ff */
[----:B------:R-:W-:Y:S04]  /*04f0*/  F2I.U32.TRUNC.NTZ R5, R5 ;  /* 0x0000000500057305 */ /* 0x000fe8000020f000 */
[----:B------:R-:W-:Y:S01]  /*0500*/  IABS R7, R4 ;  /* 0x0000000400077213 */ /* 0x000fe20000000000 */
[----:B0-----:R-:W-:-:S03]  /*0510*/  VIADD R173, R88, 0x3f ;  /* 0x0000003f58ad7836 */ /* 0x001fc60000000000 */
[----:B------:R-:W0:Y:S01]  /*0520*/  I2F.RP R0, R7 ;  /* 0x0000000700007306 */ /* 0x000e220000209400 */
[----:B-1----:R-:W-:Y:S02]  /*0530*/  USHF.L.U32 UR4, UR5, 0x6, URZ ;  /* 0x0000000605047899 */ /* 0x002fe400080006ff */
[----:B------:R-:W-:-:S05]  /*0540*/  ULEA UR9, UR5, UR9, 0x18 ;  /* 0x0000000905097291 */ /* 0x000fca000f8ec0ff */
[----:B0-----:R-:W0:Y:S01]  /*0550*/  MUFU.RCP R0, R0 ;  /* 0x0000000000007308 */ /* 0x001e220000001000 */
[----:B------:R-:W-:Y:S02]  /*0560*/  ULOP3.LUT UR4, UR4, 0xc0, URZ, 0xc0, !UPT ;  /* 0x000000c004047892 */ /* 0x000fe4000f8ec0ff */
[----:B------:R-:W-:Y:S01]  /*0570*/  UIADD3 UR11, UPT, UPT, UR9, 0x8000, URZ ;  /* 0x00008000090b7890 */ /* 0x000fe2000fffe0ff */
[----:B0-----:R-:W-:Y:S01]  /*0580*/  VIADD R2, R0, 0xffffffe ;  /* 0x0ffffffe00027836 */ /* 0x001fe20000000000 */
[----:B------:R-:W-:-:S03]  /*0590*/  IABS R0, R5 ;  /* 0x0000000500007213 */ /* 0x000fc60000000000 */
[----:B------:R0:W1:Y:S02]  /*05a0*/  F2I.FTZ.U32.TRUNC.NTZ R3, R2 ;  /* 0x0000000200037305 */ /* 0x000064000021f000 */
[----:B0-----:R-:W-:Y:S02]  /*05b0*/  IMAD.MOV.U32 R2, RZ, RZ, RZ ;  /* 0x000000ffff027224 */ /* 0x001fe400078e00ff */
[----:B-1----:R-:W-:-:S04]  /*05c0*/  IMAD.MOV R6, RZ, RZ, -R3 ;  /* 0x000000ffff067224 */ /* 0x002fc800078e0a03 */
[----:B------:R-:W-:Y:S01]  /*05d0*/  IMAD R9, R6, R7, RZ ;  /* 0x0000000706097224 */ /* 0x000fe200078e02ff */
[----:B------:R-:W-:-:S03]  /*05e0*/  IABS R6, R4 ;  /* 0x0000000400067213 */ /* 0x000fc60000000000 */
[----:B------:R-:W-:-:S04]  /*05f0*/  IMAD.HI.U32 R3, R3, R9, R2 ;  /* 0x0000000903037227 */ /* 0x000fc800078e0002 */
[----:B------:R-:W-:Y:S02]  /*0600*/  IMAD.MOV R2, RZ, RZ, -R6 ;  /* 0x000000ffff027224 */ /* 0x000fe400078e0a06 */
[----:B------:R-:W-:-:S04]  /*0610*/  IMAD.HI.U32 R3, R3, R0, RZ ;  /* 0x0000000003037227 */ /* 0x000fc800078e00ff */
[----:B------:R-:W-:Y:S01]  /*0620*/  IMAD R0, R3, R2, R0 ;  /* 0x0000000203007224 */ /* 0x000fe200078e0200 */
[----:B------:R-:W-:Y:S04]  /*0630*/  BAR.SYNC.DEFER_BLOCKING 0x0 ;  /* 0x0000000000007b1d */ /* 0x000fe80000010000 */
[----:B------:R-:W-:-:S13]  /*0640*/  ISETP.GT.U32.AND P1, PT, R7, R0, PT ;  /* 0x000000000700720c */ /* 0x000fda0003f24070 */
[----:B------:R-:W-:Y:S02]  /*0650*/  @!P1 IMAD.IADD R0, R0, 0x1, -R7 ;  /* 0x0000000100009824 */ /* 0x000fe400078e0a07 */
[----:B------:R-:W-:Y:S01]  /*0660*/  @!P1 VIADD R3, R3, 0x1 ;  /* 0x0000000103039836 */ /* 0x000fe20000000000 */
[----:B------:R-:W-:Y:S02]  /*0670*/  ISETP.NE.AND P1, PT, R4, RZ, PT ;  /* 0x000000ff0400720c */ /* 0x000fe40003f25270 */
[----:B------:R-:W-:Y:S02]  /*0680*/  ISETP.GE.U32.AND P0, PT, R0, R7, PT ;  /* 0x000000070000720c */ /* 0x000fe40003f06070 */
[----:B------:R-:W-:-:S04]  /*0690*/  LOP3.LUT R0, R5, R4, RZ, 0x3c, !PT ;  /* 0x0000000405007212 */ /* 0x000fc800078e3cff */
[----:B------:R-:W-:Y:S01]  /*06a0*/  ISETP.GE.AND P2, PT, R0, RZ, PT ;  /* 0x000000ff0000720c */ /* 0x000fe20003f46270 */
[----:B------:R-:W-:-:S06]  /*06b0*/  VIADD R0, R30, 0x3f ;  /* 0x0000003f1e007836 */ /* 0x000fcc0000000000 */
[----:B------:R-:W-:-:S04]  /*06c0*/  @P0 VIADD R3, R3, 0x1 ;  /* 0x0000000103030836 */ /* 0x000fc80000000000 */
[----:B------:R-:W-:Y:S01]  /*06d0*/  IMAD.MOV.U32 R2, RZ, RZ, R3 ;  /* 0x000000ffff027224 */ /* 0x000fe200078e0003 */
[----:B------:R-:W-:-:S03]  /*06e0*/  SHF.R.S32.HI R3, RZ, 0x1f, R0 ;  /* 0x0000001fff037819 */ /* 0x000fc60000011400 */
[----:B------:R-:W-:Y:S01]  /*06f0*/  @!P2 IMAD.MOV R2, RZ, RZ, -R2 ;  /* 0x000000ffff02a224 */ /* 0x000fe200078e0a02 */
[----:B------:R-:W-:Y:S02]  /*0700*/  @!P1 LOP3.LUT R2, RZ, R4, RZ, 0x33, !PT ;  /* 0x00000004ff029212 */ /* 0x000fe400078e33ff */
[----:B------:R-:W-:-:S03]  /*0710*/  LEA.HI R3, R3, R0, RZ, 0x6 ;  /* 0x0000000003037211 */ /* 0x000fc600078f30ff */
[----:B------:R-:W-:Y:S02]  /*0720*/  IMAD.SHL.U32 R13, R2, 0x8, RZ ;  /* 0x00000008020d7824 */ /* 0x000fe400078e00ff */
[----:B------:R-:W-:-:S03]  /*0730*/  IMAD.MOV R2, RZ, RZ, -R2 ;  /* 0x000000ffff027224 */ /* 0x000fc600078e0a02 */
[----:B------:R-:W-:Y:S01]  /*0740*/  LEA.HI.SX32 R3, R3, -R13, 0x1a ;  /* 0x8000000d03037211 */ /* 0x000fe200078fd2ff */
[----:B------:R-:W-:Y:S02]  /*0750*/  IMAD R12, R4, R2, R5 ;  /* 0x00000002040c7224 */ /* 0x000fe400078e0205 */
[----:B------:R-:W-:Y:S01]  /*0760*/  IMAD.MOV.U32 R2, RZ, RZ, RZ ;  /* 0x000000ffff027224 */ /* 0x000fe200078e00ff */
[----:B------:R-:W-:Y:S02]  /*0770*/  VIMNMX R9, PT, PT, R3, 0x8, PT ;  /* 0x0000000803097848 */ /* 0x000fe40003fe0100 */
[----:B------:R-:W-:Y:S02]  /*0780*/  IABS R4, R12 ;  /* 0x0000000c00047213 */ /* 0x000fe40000000000 */
[----:B------:R-:W-:-:S04]  /*0790*/  IABS R7, R9 ;  /* 0x0000000900077213 */ /* 0x000fc80000000000 */
[----:B------:R-:W0:Y:S08]  /*07a0*/  I2F.RP R0, R7 ;  /* 0x0000000700007306 */ /* 0x000e300000209400 */
[----:B0-----:R-:W0:Y:S02]  /*07b0*/  MUFU.RCP R0, R0 ;  /* 0x0000000000007308 */ /* 0x001e240000001000 */
[----:B0-----:R-:W-:-:S06]  /*07c0*/  VIADD R3, R0, 0xffffffe ;  /* 0x0ffffffe00037836 */ /* 0x001fcc0000000000 */
[----:B------:R-:W0:Y:S02]  /*07d0*/  F2I.FTZ.U32.TRUNC.NTZ R3, R3 ;  /* 0x0000000300037305 */ /* 0x000e24000021f000 */
[----:B0-----:R-:W-:-:S04]  /*07e0*/  IMAD.MOV R6, RZ, RZ, -R3 ;  /* 0x000000ffff067224 */ /* 0x001fc800078e0a03 */
[----:B------:R-:W-:Y:S01]  /*07f0*/  IMAD R5, R6, R7, RZ ;  /* 0x0000000706057224 */ /* 0x000fe200078e02ff */
[----:B------:R-:W-:-:S03]  /*0800*/  IABS R6, R9 ;  /* 0x0000000900067213 */ /* 0x000fc60000000000 */
[----:B------:R-:W-:-:S04]  /*0810*/  IMAD.HI.U32 R2, R3, R5, R2 ;  /* 0x0000000503027227 */ /* 0x000fc800078e0002 */
[----:B------:R-:W-:Y:S02]  /*0820*/  IMAD.MOV.U32 R3, RZ, RZ, R4 ;  /* 0x000000ffff037224 */ /* 0x000fe400078e0004 */
[----:B------:R-:W-:Y:S02]  /*0830*/  IMAD.MOV R0, RZ, RZ, -R6 ;  /* 0x000000ffff007224 */ /* 0x000fe400078e0a06 */
[----:B------:R-:W-:Y:S01]  /*0840*/  IMAD.HI.U32 R2, R2, R3, RZ ;  /* 0x0000000302027227 */ /* 0x000fe200078e00ff */
[----:B------:R-:W0:Y:S03]  /*0850*/  I2F.RP R6, R43 ;  /* 0x0000002b00067306 */ /* 0x000e260000209400 */
[----:B------:R-:W-:-:S05]  /*0860*/  IMAD R0, R2, R0, R3 ;  /* 0x0000000002007224 */ /* 0x000fca00078e0203 */
[----:B------:R-:W1:Y:S01]  /*0870*/  I2F.RP R3, R41 ;  /* 0x0000002900037306 */ /* 0x000e620000209400 */
[----:B------:R-:W-:-:S07]  /*0880*/  ISETP.GT.U32.AND P1, PT, R7, R0, PT ;  /* 0x000000000700720c */ /* 0x000fce0003f24070 */
[----:B0-----:R-:W0:Y:S06]  /*0890*/  MUFU.RCP R6, R6 ;  /* 0x0000000600067308 */ /* 0x001e2c0000001000 */
[----:B------:R-:W-:Y:S02]  /*08a0*/  @!P1 IMAD.IADD R0, R0, 0x1, -R7 ;  /* 0x0000000100009824 */ /* 0x000fe400078e0a07 */
[----:B-1----:R-:W1:Y:S01]  /*08b0*/  MUFU.RCP R3, R3 ;  /* 0x0000000300037308 */ /* 0x002e620000001000 */
[----:B------:R-:W-:Y:S01]  /*08c0*/  @!P1 VIADD R2, R2, 0x1 ;  /* 0x0000000102029836 */ /* 0x000fe20000000000 */
[----:B------:R-:W-:-:S02]  /*08d0*/  ISETP.NE.AND P1, PT, R9, RZ, PT ;  /* 0x000000ff0900720c */ /* 0x000fc40003f25270 */
[----:B------:R-:W-:Y:S02]  /*08e0*/  ISETP.GE.U32.AND P0, PT, R0, R7, PT ;  /* 0x000000070000720c */ /* 0x000fe40003f06070 */
[----:B------:R-:W-:Y:S01]  /*08f0*/  LOP3.LUT R0, R12, R9, RZ, 0x3c, !PT ;  /* 0x000000090c007212 */ /* 0x000fe200078e3cff */
[----:B0-----:R-:W-:-:S03]  /*0900*/  VIADD R4, R6, 0xffffffe ;  /* 0x0ffffffe06047836 */ /* 0x001fc60000000000 */
[----:B------:R-:W-:Y:S01]  /*0910*/  ISETP.GE.AND P2, PT, R0, RZ, PT ;  /* 0x000000ff0000720c */ /* 0x000fe20003f46270 */
[----:B------:R0:W2:Y:S06]  /*0920*/  F2I.FTZ.U32.TRUNC.NTZ R5, R4 ;  /* 0x0000000400057305 */ /* 0x0000ac000021f000 */
[----:B------:R-:W-:Y:S02]  /*0930*/  @P0 VIADD R2, R2, 0x1 ;  /* 0x0000000102020836 */ /* 0x000fe40000000000 */
[----:B-1----:R-:W-:Y:S02]  /*0940*/  VIADD R3, R3, 0xffffffe ;  /* 0x0ffffffe03037836 */ /* 0x002fe40000000000 */
[----:B0-----:R-:W-:-:S02]  /*0950*/  IMAD.MOV.U32 R4, RZ, RZ, RZ ;  /* 0x000000ffff047224 */ /* 0x001fc400078e00ff */
[----:B------:R-:W-:Y:S01]  /*0960*/  @!P2 IMAD.MOV R2, RZ, RZ, -R2 ;  /* 0x000000ffff02a224 */ /* 0x000fe200078e0a02 */
[----:B------:R-:W-:Y:S01]  /*0970*/  @!P1 LOP3.LUT R2, RZ, R9, RZ, 0x33, !PT ;  /* 0x00000009ff029212 */ /* 0x000fe200078e33ff */
[----:B------:R-:W0:Y:S01]  /*0980*/  F2I.FTZ.U32.TRUNC.NTZ R3, R3 ;  /* 0x0000000300037305 */ /* 0x000e22000021f000 */
[----:B--2---:R-:W-:Y:S02]  /*0990*/  IMAD.MOV R0, RZ, RZ, -R5 ;  /* 0x000000ffff007224 */ /* 0x004fe400078e0a05 */
[----:B------:R-:W-:Y:S02]  /*09a0*/  LEA R96, R2, UR4, 0x8 ;  /* 0x0000000402607c11 */ /* 0x000fe4000f8e40ff */
[----:B------:R-:W-:Y:S02]  /*09b0*/  IMAD R7, R0, R43, RZ ;  /* 0x0000002b00077224 */ /* 0x000fe400078e02ff */
[----:B------:R-:W-:Y:S01]  /*09c0*/  LOP3.LUT R96, R96, R139, RZ, 0xfc, !PT ;  /* 0x0000008b60607212 */ /* 0x000fe200078efcff */
[----:B------:R-:W-:-:S02]  /*09d0*/  IMAD.MOV R0, RZ, RZ, -R2 ;  /* 0x000000ffff007224 */ /* 0x000fc400078e0a02 */
[----:B------:R-:W-:Y:S01]  /*09e0*/  IMAD.HI.U32 R4, R5, R7, R4 ;  /* 0x0000000705047227 */ /* 0x000fe200078e0004 */
[C---:B------:R-:W-:Y:S02]  /*09f0*/  LOP3.LUT R94, R96.reuse, 0x4, RZ, 0xfc, !PT ;  /* 0x00000004605e7812 */ /* 0x040fe400078efcff */
[C---:B------:R-:W-:Y:S01]  /*0a00*/  LOP3.LUT R95, R96.reuse, 0x2, RZ, 0xfc, !PT ;  /* 0x00000002605f7812 */ /* 0x040fe200078efcff */
[----:B------:R-:W-:Y:S01]  /*0a10*/  IMAD R0, R9, R0, R12 ;  /* 0x0000000009007224 */ /* 0x000fe200078e020c */
[----:B------:R-:W-:Y:S01]  /*0a20*/  IABS R11, R94 ;  /* 0x0000005e000b7213 */ /* 0x000fe20000000000 */
[----:B0-----:R-:W-:Y:S01]  /*0a30*/  IMAD.MOV R2, RZ, RZ, -R3 ;  /* 0x000000ffff027224 */ /* 0x001fe200078e0a03 */
[----:B------:R-:W-:Y:S02]  /*0a40*/  IABS R8, R96 ;  /* 0x0000006000087213 */ /* 0x000fe40000000000 */
[----:B------:R-:W-:Y:S01]  /*0a50*/  IABS R10, R95 ;  /* 0x0000005f000a7213 */ /* 0x000fe20000000000 */
[----:B------:R-:W-:Y:S01]  /*0a60*/  IMAD.MOV.U32 R12, RZ, RZ, R2 ;  /* 0x000000ffff0c7224 */ /* 0x000fe200078e0002 */
[----:B------:R-:W-:Y:S01]  /*0a70*/  LOP3.LUT R172, R96, 0x6, RZ, 0xfc, !PT ;  /* 0x0000000660ac7812 */ /* 0x000fe200078efcff */
[----:B------:R-:W-:Y:S01]  /*0a80*/  IMAD.HI.U32 R7, R4, R11, RZ ;  /* 0x0000000b04077227 */ /* 0x000fe200078e00ff */
[----:B------:R-:W-:-:S02]  /*0a90*/  LOP3.LUT R171, R96, 0x8, RZ, 0xfc, !PT ;  /* 0x0000000860ab7812 */ /* 0x000fc400078efcff */
[----:B------:R-:W-:Y:S01]  /*0aa0*/  LOP3.LUT R169, R96, 0xc, RZ, 0xfc, !PT ;  /* 0x0000000c60a97812 */ /* 0x000fe200078efcff */
[----:B------:R-:W-:Y:S01]  /*0ab0*/  IMAD R9, R12, R41, RZ ;  /* 0x000000290c097224 */ /* 0x000fe200078e02ff */
[----:B------:R-:W-:Y:S01]  /*0ac0*/  LOP3.LUT R168, R96, 0xe, RZ, 0xfc, !PT ;  /* 0x0000000e60a87812 */ /* 0x000fe200078efcff */
[----:B------:R-:W-:Y:S01]  /*0ad0*/  IMAD.MOV.U32 R2, RZ, RZ, RZ ;  /* 0x000000ffff027224 */ /* 0x000fe200078e00ff */
[----:B------:R-:W-:Y:S01]  /*0ae0*/  IABS R17, R169 ;  /* 0x000000a900117213 */ /* 0x000fe20000000000 */
[----:B------:R-:W-:Y:S01]  /*0af0*/  IMAD.MOV R12, RZ, RZ, -R7 ;  /* 0x000000ffff0c7224 */ /* 0x000fe200078e0a07 */
[----:B------:R-:W-:Y:S01]  /*0b00*/  IABS R19, R168 ;  /* 0x000000a800137213 */ /* 0x000fe20000000000 */
[----:B------:R-:W-:Y:S01]  /*0b10*/  IMAD.HI.U32 R5, R4, R8, RZ ;  /* 0x0000000804057227 */ /* 0x000fe200078e00ff */
[C---:B------:R-:W-:Y:S02]  /*0b20*/  LOP3.LUT R170, R96.reuse, 0xa, RZ, 0xfc, !PT ;  /* 0x0000000a60aa7812 */ /* 0x040fe400078efcff */
[----:B------:R-:W-:Y:S01]  /*0b30*/  LOP3.LUT R167, R96, 0x10, RZ, 0xfc, !PT ;  /* 0x0000001060a77812 */ /* 0x000fe200078efcff */
[----:B------:R-:W-:Y:S01]  /*0b40*/  IMAD.HI.U32 R6, R4, R10, RZ ;  /* 0x0000000a04067227 */ /* 0x000fe200078e00ff */
[----:B------:R-:W-:-:S02]  /*0b50*/  IABS R15, R170 ;  /* 0x000000aa000f7213 */ /* 0x000fc40000000000 */
[C---:B------:R-:W-:Y:S01]  /*0b60*/  LOP3.LUT R165, R96.reuse, 0x14, RZ, 0xfc, !PT ;  /* 0x0000001460a57812 */ /* 0x040fe200078efcff */
[----:B------:R-:W-:Y:S01]  /*0b70*/  IMAD.HI.U32 R2, R3, R9, R2 ;  /* 0x0000000903027227 */ /* 0x000fe200078e0002 */
[C---:B------:R-:W-:Y:S02]  /*0b80*/  LOP3.LUT R163, R96.reuse, 0x18, RZ, 0xfc, !PT ;  /* 0x0000001860a37812 */ /* 0x040fe400078efcff */
[C---:B------:R-:W-:Y:S01]  /*0b90*/  LOP3.LUT R164, R96.reuse, 0x16, RZ, 0xfc, !PT ;  /* 0x0000001660a47812 */ /* 0x040fe200078efcff */
[----:B------:R-:W-:Y:S01]  /*0ba0*/  IMAD R7, R43, R12, R11 ;  /* 0x0000000c2b077224 */ /* 0x000fe200078e020b */
[----:B------:R-:W-:Y:S01]  /*0bb0*/  IABS R12, R172 ;  /* 0x000000ac000c7213 */ /* 0x000fe20000000000 */
[----:B------:R-:W-:Y:S01]  /*0bc0*/  IMAD.IADD R3, R13, 0x1, R0 ;  /* 0x000000010d037824 */ /* 0x000fe200078e0200 */
[----:B------:R-:W-:Y:S01]  /*0bd0*/  IABS R13, R171 ;  /* 0x000000ab000d7213 */ /* 0x000fe20000000000 */
[----:B------:R-:W-:Y:S01]  /*0be0*/  IMAD.MOV R5, RZ, RZ, -R5 ;  /* 0x000000ffff057224 */ /* 0x000fe200078e0a05 */
[----:B------:R-:W-:Y:S01]  /*0bf0*/  IABS R23, R163 ;  /* 0x000000a300177213 */ /* 0x000fe20000000000 */
[----:B------:R-:W-:Y:S01]  /*0c00*/  IMAD.MOV R6, RZ, RZ, -R6 ;  /* 0x000000ffff067224 */ /* 0x000fe200078e0a06 */
[C---:B------:R-:W-:Y:S01]  /*0c10*/  LOP3.LUT R166, R96.reuse, 0x12, RZ, 0xfc, !PT ;  /* 0x0000001260a67812 */ /* 0x040fe200078efcff */
[C---:B------:R-:W-:Y:S01]  /*0c20*/  IMAD R5, R43.reuse, R5, R8 ;  /* 0x000000052b057224 */ /* 0x040fe200078e0208 */
[----:B------:R-:W-:Y:S01]  /*0c30*/  IABS R21, R164 ;  /* 0x000000a400157213 */ /* 0x000fe20000000000 */
[----:B------:R-:W-:Y:S01]  /*0c40*/  IMAD R6, R43, R6, R10 ;  /* 0x000000062b067224 */ /* 0x000fe200078e020a */
[----:B------:R-:W-:Y:S01]  /*0c50*/  LOP3.LUT R161, R96, 0x1c, RZ, 0xfc, !PT ;  /* 0x0000001c60a17812 */ /* 0x000fe200078efcff */
[----:B------:R-:W-:Y:S01]  /*0c60*/  IMAD.HI.U32 R0, R4, R12, RZ ;  /* 0x0000000c04007227 */ /* 0x000fe200078e00ff */
[----:B------:R-:W-:-:S02]  /*0c70*/  LOP3.LUT R159, R96, 0x20, RZ, 0xfc, !PT ;  /* 0x00000020609f7812 */ /* 0x000fc400078efcff */
[----:B------:R-:W-:Y:S01]  /*0c80*/  LOP3.LUT R158, R96, 0x22, RZ, 0xfc, !PT ;  /* 0x00000022609e7812 */ /* 0x000fe200078efcff */
[----:B------:R-:W-:Y:S01]  /*0c90*/  IMAD.HI.U32 R8, R4, R13, RZ ;  /* 0x0000000d04087227 */ /* 0x000fe200078e00ff */
[----:B------:R-:W-:Y:S02]  /*0ca0*/  IABS R27, R159 ;  /* 0x0000009f001b7213 */ /* 0x000fe40000000000 */
[----:B------:R-:W-:Y:S01]  /*0cb0*/  LOP3.LUT R162, R96, 0x1a, RZ, 0xfc, !PT ;  /* 0x0000001a60a27812 */ /* 0x000fe200078efcff */
[----:B------:R-:W-:Y:S01]  /*0cc0*/  IMAD.HI.U32 R10, R4, R17, RZ ;  /* 0x00000011040a7227 */ /* 0x000fe200078e00ff */
[----:B------:R-:W-:Y:S02]  /*0cd0*/  IABS R29, R158 ;  /* 0x0000009e001d7213 */ /* 0x000fe40000000000 */
[----:B------:R-:W-:Y:S01]  /*0ce0*/  LOP3.LUT R160, R96, 0x1e, RZ, 0xfc, !PT ;  /* 0x0000001e60a07812 */ /* 0x000fe200078efcff */
[----:B------:R-:W-:Y:S01]  /*0cf0*/  IMAD.HI.U32 R11, R4, R19, RZ ;  /* 0x00000013040b7227 */ /* 0x000fe200078e00ff */
[----:B------:R-:W-:-:S02]  /*0d00*/  LOP3.LUT R157, R96, 0x24, RZ, 0xfc, !PT ;  /* 0x00000024609d7812 */ /* 0x000fc400078efcff */
[----:B------:R-:W-:Y:S01]  /*0d10*/  IABS R25, R160 ;  /* 0x000000a000197213 */ /* 0x000fe20000000000 */
[----:B------:R-:W-:Y:S01]  /*0d20*/  IMAD.MOV R0, RZ, RZ, -R0 ;  /* 0x000000ffff007224 */ /* 0x000fe200078e0a00 */
[C---:B------:R-:W-:Y:S01]  /*0d30*/  LOP3.LUT R154, R96.reuse, 0x2a, RZ, 0xfc, !PT ;  /* 0x0000002a609a7812 */ /* 0x040fe200078efcff */
[----:B------:R-:W-:Y:S01]  /*0d40*/  IMAD.MOV R14, RZ, RZ, -R8 ;  /* 0x000000ffff0e7224 */ /* 0x000fe200078e0a08 */
[C---:B------:R-:W-:Y:S01]  /*0d50*/  LOP3.LUT R155, R96.reuse, 0x28, RZ, 0xfc, !PT ;  /* 0x00000028609b7812 */ /* 0x040fe200078efcff */
[----:B------:R-:W-:Y:S01]  /*0d60*/  IMAD.MOV R18, RZ, RZ, -R10 ;  /* 0x000000ffff127224 */ /* 0x000fe200078e0a0a */
[----:B------:R-:W-:Y:S01]  /*0d70*/  LOP3.LUT R153, R96, 0x2c, RZ, 0xfc, !PT ;  /* 0x0000002c60997812 */ /* 0x000fe200078efcff */
[----:B------:R-:W-:Y:S01]  /*0d80*/  IMAD.MOV R20, RZ, RZ, -R11 ;  /* 0x000000ffff147224 */ /* 0x000fe200078e0a0b */
[----:B------:R-:W-:Y:S01]  /*0d90*/  IABS R33, R154 ;  /* 0x0000009a00217213 */ /* 0x000fe20000000000 */
[----:B------:R-:W-:Y:S01]  /*0da0*/  IMAD.HI.U32 R9, R4, R15, RZ ;  /* 0x0000000f04097227 */ /* 0x000fe200078e00ff */
[----:B------:R-:W-:-:S02]  /*0db0*/  IABS R35, R153 ;  /* 0x0000009900237213 */ /* 0x000fc40000000000 */
[C---:B------:R-:W-:Y:S01]  /*0dc0*/  LOP3.LUT R156, R96.reuse, 0x26, RZ, 0xfc, !PT ;  /* 0x00000026609c7812 */ /* 0x040fe200078efcff */
[C---:B------:R-:W-:Y:S01]  /*0dd0*/  IMAD R8, R43.reuse, R0, R12 ;  /* 0x000000002b087224 */ /* 0x040fe200078e020c */
[C---:B------:R-:W-:Y:S01]  /*0de0*/  LOP3.LUT R152, R96.reuse, 0x2e, RZ, 0xfc, !PT ;  /* 0x0000002e60987812 */ /* 0x040fe200078efcff */
[C---:B------:R-:W-:Y:S01]  /*0df0*/  IMAD R10, R43.reuse, R14, R13 ;  /* 0x0000000e2b0a7224 */ /* 0x040fe200078e020d */
[----:B------:R-:W-:Y:S01]  /*0e00*/  LOP3.LUT R151, R96, 0x30, RZ, 0xfc, !PT ;  /* 0x0000003060977812 */ /* 0x000fe200078efcff */
[C---:B------:R-:W-:Y:S01]  /*0e10*/  IMAD R12, R43.reuse, R18, R17 ;  /* 0x000000122b0c7224 */ /* 0x040fe200078e0211 */
[----:B------:R-:W-:Y:S01]  /*0e20*/  IABS R17, R167 ;  /* 0x000000a700117213 */ /* 0x000fe20000000000 */
[----:B------:R-:W-:Y:S01]  /*0e30*/  IMAD R14, R43, R20, R19 ;  /* 0x000000142b0e7224 */ /* 0x000fe200078e0213 */
[----:B------:R-:W-:Y:S01]  /*0e40*/  IABS R19, R165 ;  /* 0x000000a500137213 */ /* 0x000fe20000000000 */
[----:B------:R-:W-:Y:S01]  /*0e50*/  IMAD.MOV R16, RZ, RZ, -R9 ;  /* 0x000000ffff107224 */ /* 0x000fe200078e0a09 */
[----:B------:R-:W-:Y:S01]  /*0e60*/  IABS R18, R166 ;  /* 0x000000a600127213 */ /* 0x000fe20000000000 */
[----:B------:R-:W-:Y:S01]  /*0e70*/  IMAD.HI.U32 R0, R4, R17, RZ ;  /* 0x0000001104007227 */ /* 0x000fe200078e00ff */
[----:B------:R-:W-:-:S02]  /*0e80*/  LOP3.LUT R149, R96, 0x34, RZ, 0xfc, !PT ;  /* 0x0000003460957812 */ /* 0x000fc400078efcff */
[----:B------:R-:W-:Y:S01]  /*0e90*/  LOP3.LUT R150, R96, 0x32, RZ, 0xfc, !PT ;  /* 0x0000003260967812 */ /* 0x000fe200078efcff */
[C---:B------:R-:W-:Y:S01]  /*0ea0*/  IMAD R11, R43.reuse, R16, R15 ;  /* 0x000000102b0b7224 */ /* 0x040fe200078e020f */
[----:B------:R-:W-:Y:S01]  /*0eb0*/  IABS R39, R149 ;  /* 0x0000009500277213 */ /* 0x000fe20000000000 */
[----:B------:R-:W-:Y:S01]  /*0ec0*/  IMAD.HI.U32 R13, R4, R19, RZ ;  /* 0x00000013040d7227 */ /* 0x000fe200078e00ff */
[----:B------:R-:W-:Y:S02]  /*0ed0*/  IABS R37, R150 ;  /* 0x0000009600257213 */ /* 0x000fe40000000000 */
[----:B------:R-:W-:Y:S01]  /*0ee0*/  LOP3.LUT R147, R96, 0x3e, RZ, 0xfc, !PT ;  /* 0x0000003e60937812 */ /* 0x000fe200078efcff */
[C---:B------:R-:W-:Y:S01]  /*0ef0*/  IMAD.HI.U32 R16, R4.reuse, R23, RZ ;  /* 0x0000001704107227 */ /* 0x040fe200078e00ff */
[C---:B------:R-:W-:Y:S02]  /*0f00*/  ISETP.GT.U32.AND P1, PT, R43.reuse, R6, PT ;  /* 0x000000062b00720c */ /* 0x040fe40003f24070 */
[C---:B------:R-:W-:Y:S01]  /*0f10*/  ISETP.GT.U32.AND P2, PT, R43.reuse, R7, PT ;  /* 0x000000072b00720c */ /* 0x040fe20003f44070 */
[----:B------:R-:W-:Y:S01]  /*0f20*/  IMAD.HI.U32 R15, R4, R21, RZ ;  /* 0x00000015040f7227 */ /* 0x000fe200078e00ff */
[----:B------:R-:W-:-:S02]  /*0f30*/  ISETP.GT.U32.AND P4, PT, R43, R10, PT ;  /* 0x0000000a2b00720c */ /* 0x000fc40003f84070 */
[----:B------:R-:W-:Y:S01]  /*0f40*/  ISETP.GT.U32.AND P5, PT, R43, R11, PT ;  /* 0x0000000b2b00720c */ /* 0x000fe20003fa4070 */
[----:B------:R-:W-:Y:S01]  /*0f50*/  IMAD.MOV R0, RZ, RZ, -R0 ;  /* 0x000000ffff007224 */ /* 0x000fe200078e0a00 */
[C---:B------:R-:W-:Y:S01]  /*0f60*/  LOP3.LUT R148, R96.reuse, 0x36, RZ, 0xfc, !PT ;  /* 0x0000003660947812 */ /* 0x040fe200078efcff */
[----:B------:R-:W-:Y:S01]  /*0f70*/  IMAD.MOV R20, RZ, RZ, -R13 ;  /* 0x000000ffff147224 */ /* 0x000fe200078e0a0d */
[C---:B------:R-:W-:Y:S01]  /*0f80*/  LOP3.LUT R146, R96.reuse, 0x38, RZ, 0xfc, !PT ;  /* 0x0000003860927812 */ /* 0x040fe200078efcff */
[----:B------:R-:W-:Y:S01]  /*0f90*/  IMAD.MOV R24, RZ, RZ, -R16 ;  /* 0x000000ffff187224 */ /* 0x000fe200078e0a10 */
[----:B------:R-:W-:Y:S01]  /*0fa0*/  LOP3.LUT R145, R96, 0x3a, RZ, 0xfc, !PT ;  /* 0x0000003a60917812 */ /* 0x000fe200078efcff */
[----:B------:R-:W-:Y:S01]  /*0fb0*/  IMAD.HI.U32 R9, R4, R18, RZ ;  /* 0x0000001204097227 */ /* 0x000fe200078e00ff */
[----:B------:R-:W-:-:S03]  /*0fc0*/  LOP3.LUT R144, R96, 0x3c, RZ, 0xfc, !PT ;  /* 0x0000003c60907812 */ /* 0x000fc600078efcff */
[----:B------:R-:W-:Y:S02]  /*0fd0*/  IMAD.MOV R22, RZ, RZ, -R15 ;  /* 0x000000ffff167224 */ /* 0x000fe400078e0a0f */
[C---:B------:R-:W-:Y:S02]  /*0fe0*/  IMAD R15, R43.reuse, R0, R17 ;  /* 0x000000002b0f7224 */ /* 0x040fe400078e0211 */
[C---:B------:R-:W-:Y:S02]  /*0ff0*/  IMAD R17, R43.reuse, R20, R19 ;  /* 0x000000142b117224 */ /* 0x040fe400078e0213 */
[----:B------:R-:W-:Y:S01]  /*1000*/  IMAD R19, R43, R24, R23 ;  /* 0x000000182b137224 */ /* 0x000fe200078e0217 */
[----:B------:R-:W-:Y:S01]  /*1010*/  IABS R23, R161 ;  /* 0x000000a100177213 */ /* 0x000fe20000000000 */
[----:B------:R-:W-:Y:S02]  /*1020*/  IMAD.MOV R9, RZ, RZ, -R9 ;  /* 0x000000ffff097224 */ /* 0x000fe400078e0a09 */
[----:B------:R-:W-:-:S04]  /*1030*/  IMAD.HI.U32 R20, R4, R27, RZ ;  /* 0x0000001b04147227 */ /* 0x000fc800078e00ff */
[C---:B------:R-:W-:Y:S02]  /*1040*/  IMAD R16, R43.reuse, R9, R18 ;  /* 0x000000092b107224 */ /* 0x040fe400078e0212 */
[----:B------:R-:W-:Y:S01]  /*1050*/  IMAD R18, R43, R22, R21 ;  /* 0x000000162b127224 */ /* 0x000fe200078e0215 */
[----:B------:R-:W-:Y:S01]  /*1060*/  IABS R22, R162 ;  /* 0x000000a200167213 */ /* 0x000fe20000000000 */
[----:B------:R-:W-:-:S04]  /*1070*/  IMAD.HI.U32 R9, R4, R23, RZ ;  /* 0x0000001704097227 */ /* 0x000fc800078e00ff */
[----:B------:R-:W-:-:S04]  /*1080*/  IMAD.HI.U32 R21, R4, R29, RZ ;  /* 0x0000001d04157227 */ /* 0x000fc800078e00ff */
[----:B------:R-:W-:Y:S02]  /*1090*/  IMAD.MOV R24, RZ, RZ, -R9 ;  /* 0x000000ffff187224 */ /* 0x000fe400078e0a09 */
[----:B------:R-:W-:Y:S02]  /*10a0*/  IMAD.MOV R28, RZ, RZ, -R20 ;  /* 0x000000ffff1c7224 */ /* 0x000fe400078e0a14 */
[----:B------:R-:W-:-:S04]  /*10b0*/  IMAD.HI.U32 R0, R4, R22, RZ ;  /* 0x0000001604007227 */ /* 0x000fc800078e00ff */
[----:B------:R-:W-:Y:S02]  /*10c0*/  IMAD.MOV R32, RZ, RZ, -R21 ;  /* 0x000000ffff207224 */ /* 0x000fe400078e0a15 */
[----:B------:R-:W-:Y:S02]  /*10d0*/  IMAD R21, R43, R24, R23 ;  /* 0x000000182b157224 */ /* 0x000fe400078e0217 */
[----:B------:R-:W-:-:S04]  /*10e0*/  IMAD.HI.U32 R13, R4, R25, RZ ;  /* 0x00000019040d7227 */ /* 0x000fc800078e00ff */
[C---:B------:R-:W-:Y:S01]  /*10f0*/  IMAD R23, R43.reuse, R28, R27 ;  /* 0x0000001c2b177224 */ /* 0x040fe200078e021b */
[----:B------:R-:W-:Y:S01]  /*1100*/  IABS R27, R157 ;  /* 0x0000009d001b7213 */ /* 0x000fe20000000000 */
[----:B------:R-:W-:Y:S01]  /*1110*/  IMAD.MOV R0, RZ, RZ, -R0 ;  /* 0x000000ffff007224 */ /* 0x000fe200078e0a00 */
[----:B------:R-:W-:Y:S01]  /*1120*/  IABS R28, R156 ;  /* 0x0000009c001c7213 */ /* 0x000fe20000000000 */
[----:B------:R-:W-:Y:S02]  /*1130*/  IMAD.MOV R26, RZ, RZ, -R13 ;  /* 0x000000ffff1a7224 */ /* 0x000fe400078e0a0d */
[C---:B------:R-:W-:Y:S01]  /*1140*/  IMAD R24, R43.reuse, R32, R29 ;  /* 0x000000202b187224 */ /* 0x040fe200078e021d */
[----:B------:R-:W-:Y:S01]  /*1150*/  IABS R29, R155 ;  /* 0x0000009b001d7213 */ /* 0x000fe20000000000 */
[----:B------:R-:W-:Y:S02]  /*1160*/  IMAD R20, R43, R0, R22 ;  /* 0x000000002b147224 */ /* 0x000fe400078e0216 */
[----:B------:R-:W-:-:S04]  /*1170*/  IMAD.HI.U32 R0, R4, R27, RZ ;  /* 0x0000001b04007227 */ /* 0x000fc800078e00ff */
[----:B------:R-:W-:Y:S02]  /*1180*/  IMAD R22, R43, R26, R25 ;  /* 0x0000001a2b167224 */ /* 0x000fe400078e0219 */
[----:B------:R-:W-:-:S04]  /*1190*/  IMAD.HI.U32 R25, R4, R33, RZ ;  /* 0x0000002104197227 */ /* 0x000fc800078e00ff */
[----:B------:R-:W-:-:S04]  /*11a0*/  IMAD.HI.U32 R13, R4, R29, RZ ;  /* 0x0000001d040d7227 */ /* 0x000fc800078e00ff */
[----:B------:R-:W-:Y:S02]  /*11b0*/  IMAD.MOV R0, RZ, RZ, -R0 ;  /* 0x000000ffff007224 */ /* 0x000fe400078e0a00 */
[----:B------:R-:W-:-:S04]  /*11c0*/  IMAD.HI.U32 R26, R4, R35, RZ ;  /* 0x00000023041a7227 */ /* 0x000fc800078e00ff */
[----:B------:R-:W-:Y:S02]  /*11d0*/  IMAD.MOV R34, RZ, RZ, -R25 ;  /* 0x000000ffff227224 */ /* 0x000fe400078e0a19 */
[----:B------:R-:W-:Y:S02]  /*11e0*/  IMAD.MOV R32, RZ, RZ, -R13 ;  /* 0x000000ffff207224 */ /* 0x000fe400078e0a0d */
[----:B------:R-:W-:Y:S02]  /*11f0*/  IMAD R25, R43, R0, R27 ;  /* 0x000000002b197224 */ /* 0x000fe400078e021b */
[----:B------:R-:W-:Y:S02]  /*1200*/  IMAD.MOV R36, RZ, RZ, -R26 ;  /* 0x000000ffff247224 */ /* 0x000fe400078e0a1a */
[----:B------:R-:W-:Y:S02]  /*1210*/  IMAD R0, R3, 0x40, R138 ;  /* 0x0000004003007824 */ /* 0x000fe400078e028a */
[----:B------:R-:W-:-:S02]  /*1220*/  IMAD R27, R43, R32, R29 ;  /* 0x000000202b1b7224 */ /* 0x000fc400078e021d */
[----:B------:R-:W-:Y:S01]  /*1230*/  IMAD R29, R43, R36, R35 ;  /* 0x000000242b1d7224 */ /* 0x000fe200078e0223 */
[----:B------:R-:W-:Y:S01]  /*1240*/  IABS R36, R0 ;  /* 0x0000000000247213 */ /* 0x000fe20000000000 */
[----:B------:R-:W-:Y:S01]  /*1250*/  IMAD.HI.U32 R9, R4, R28, RZ ;  /* 0x0000001c04097227 */ /* 0x000fe200078e00ff */
[----:B------:R-:W-:-:S03]  /*1260*/  IABS R35, R151 ;  /* 0x0000009700237213 */ /* 0x000fc60000000000 */
[----:B------:R-:W-:-:S04]  /*1270*/  IMAD.HI.U32 R2, R2, R36, RZ ;  /* 0x0000002402027227 */ /* 0x000fc800078e00ff */
[----:B------:R-:W-:Y:S02]  /*1280*/  IMAD.MOV R9, RZ, RZ, -R9 ;  /* 0x000000ffff097224 */ /* 0x000fe400078e0a09 */
[----:B------:R-:W-:Y:S02]  /*1290*/  IMAD.MOV R2, RZ, RZ, -R2 ;  /* 0x000000ffff027224 */ /* 0x000fe400078e0a02 */
[C---:B------:R-:W-:Y:S02]  /*12a0*/  IMAD R26, R43.reuse, R9, R28 ;  /* 0x000000092b1a7224 */ /* 0x040fe400078e021c */
[----:B------:R-:W-:Y:S01]  /*12b0*/  IMAD R28, R43, R34, R33 ;  /* 0x000000222b1c7224 */ /* 0x000fe200078e0221 */
[----:B------:R-:W-:Y:S01]  /*12c0*/  IABS R33, R152 ;  /* 0x0000009800217213 */ /* 0x000fe20000000000 */
[----:B------:R-:W-:Y:S01]  /*12d0*/  IMAD R2, R41, R2, R36 ;  /* 0x0000000229027224 */ /* 0x000fe200078e0224 */
[----:B------:R-:W-:Y:S01]  /*12e0*/  IABS R36, R148 ;  /* 0x0000009400247213 */ /* 0x000fe20000000000 */
[----:B------:R-:W-:-:S03]  /*12f0*/  IMAD.HI.U32 R9, R4, R35, RZ ;  /* 0x0000002304097227 */ /* 0x000fc600078e00ff */
[----:B------:R-:W-:Y:S01]  /*1300*/  ISETP.GT.U32.AND P0, PT, R41, R2, PT ;  /* 0x000000022900720c */ /* 0x000fe20003f04070 */
[----:B------:R-:W-:-:S04]  /*1310*/  IMAD.HI.U32 R3, R4, R33, RZ ;  /* 0x0000002104037227 */ /* 0x000fc800078e00ff */
[----:B------:R-:W-:-:S04]  /*1320*/  IMAD.HI.U32 R32, R4, R39, RZ ;  /* 0x0000002704207227 */ /* 0x000fc800078e00ff */
[----:B------:R-:W-:Y:S02]  /*1330*/  IMAD.MOV R34, RZ, RZ, -R3 ;  /* 0x000000ffff227224 */ /* 0x000fe400078e0a03 */
[----:B------:R-:W-:Y:S02]  /*1340*/  IMAD.MOV R38, RZ, RZ, -R9 ;  /* 0x000000ffff267224 */ /* 0x000fe400078e0a09 */
[----:B------:R-:W-:Y:S02]  /*1350*/  IMAD.MOV R42, RZ, RZ, -R32 ;  /* 0x000000ffff2a7224 */ /* 0x000fe400078e0a20 */
[C---:B------:R-:W-:Y:S02]  /*1360*/  IMAD R32, R43.reuse, R34, R33 ;  /* 0x000000222b207224 */ /* 0x040fe400078e0221 */
[C---:B------:R-:W-:Y:S01]  /*1370*/  IMAD R33, R43.reuse, R38, R35 ;  /* 0x000000262b217224 */ /* 0x040fe200078e0223 */
[----:B------:R-:W-:Y:S01]  /*1380*/  IABS R38, R146 ;  /* 0x0000009200267213 */ /* 0x000fe20000000000 */
[----:B------:R-:W-:Y:S01]  /*1390*/  IMAD R35, R43, R42, R39 ;  /* 0x0000002a2b237224 */ /* 0x000fe200078e0227 */
[----:B------:R-:W-:Y:S01]  /*13a0*/  IABS R39, R147 ;  /* 0x0000009300277213 */ /* 0x000fe20000000000 */
[----:B------:R-:W-:Y:S01]  /*13b0*/  IMAD.HI.U32 R13, R4, R37, RZ ;  /* 0x00000025040d7227 */ /* 0x000fe200078e00ff */
[----:B------:R-:W-:-:S03]  /*13c0*/  IABS R42, R144 ;  /* 0x00000090002a7213 */ /* 0x000fc60000000000 */
[----:B------:R-:W-:Y:S01]  /*13d0*/  @!P0 IMAD.IADD R2, R2, 0x1, -R41 ;  /* 0x0000000102028824 */ /* 0x000fe200078e0a29 */
[----:B------:R-:W-:Y:S01]  /*13e0*/  ISETP.GT.U32.AND P0, PT, R43, R5, PT ;  /* 0x000000052b00720c */ /* 0x000fe20003f04070 */
[----:B------:R-:W-:Y:S02]  /*13f0*/  IMAD.MOV R40, RZ, RZ, -R13 ;  /* 0x000000ffff287224 */ /* 0x000fe400078e0a0d */
[----:B------:R-:W-:Y:S01]  /*1400*/  IMAD.HI.U32 R13, R4, R39, RZ ;  /* 0x00000027040d7227 */ /* 0x000fe200078e00ff */
[----:B------:R-:W-:-:S03]  /*1410*/  ISETP.GT.U32.AND P3, PT, R41, R2, PT ;  /* 0x000000022900720c */ /* 0x000fc60003f64070 */
[----:B------:R-:W-:Y:S02]  /*1420*/  IMAD.MOV R44, RZ, RZ, -R13 ;  /* 0x000000ffff2c7224 */ /* 0x000fe400078e0a0d */
[----:B------:R-:W-:Y:S01]  /*1430*/  @!P1 IMAD.IADD R6, R6, 0x1, -R43 ;  /* 0x0000000106069824 */ /* 0x000fe200078e0a2b */
[C---:B------:R-:W-:Y:S01]  /*1440*/  ISETP.GT.U32.AND P1, PT, R43.reuse, R15, PT ;  /* 0x0000000f2b00720c */ /* 0x040fe20003f24070 */
[----:B------:R-:W-:Y:S02]  /*1450*/  IMAD R39, R43, R44, R39 ;  /* 0x0000002c2b277224 */ /* 0x000fe400078e0227 */
[--C-:B------:R-:W-:Y:S01]  /*1460*/  @!P0 IMAD.IADD R5, R5, 0x1, -R43.reuse ;  /* 0x0000000105058824 */ /* 0x100fe200078e0a2b */
[----:B------:R-:W-:Y:S01]  /*1470*/  ISETP.GT.U32.AND P0, PT, R43, R14, PT ;  /* 0x0000000e2b00720c */ /* 0x000fe20003f04070 */
[----:B------:R-:W-:Y:S01]  /*1480*/  @!P2 IMAD.IADD R7, R7, 0x1, -R43 ;  /* 0x000000010707a824 */ /* 0x000fe200078e0a2b */
[C---:B------:R-:W-:Y:S01]  /*1490*/  ISETP.GT.U32.AND P6, PT, R43.reuse, R39, PT ;  /* 0x000000272b00720c */ /* 0x040fe20003fc4070 */
[----:B------:R-:W-:Y:S01]  /*14a0*/  @!P3 IMAD.IADD R2, R2, 0x1, -R41 ;  /* 0x000000010202b824 */ /* 0x000fe200078e0a29 */
[C---:B------:R-:W-:Y:S01]  /*14b0*/  ISETP.GT.U32.AND P3, PT, R43.reuse, R8, PT ;  /* 0x000000082b00720c */ /* 0x040fe20003f64070 */
[--C-:B------:R-:W-:Y:S01]  /*14c0*/  @!P4 IMAD.IADD R10, R10, 0x1, -R43.reuse ;  /* 0x000000010a0ac824 */ /* 0x100fe200078e0a2b */
[----:B------:R-:W-:Y:S01]  /*14d0*/  ISETP.GT.U32.AND P2, PT, R43, R5, PT ;  /* 0x000000052b00720c */ /* 0x000fe20003f44070 */
[--C-:B------:R-:W-:Y:S01]  /*14e0*/  @!P5 IMAD.IADD R11, R11, 0x1, -R43.reuse ;  /* 0x000000010b0bd824 */ /* 0x100fe200078e0a2b */
[----:B------:R-:W-:Y:S01]  /*14f0*/  ISETP.GT.U32.AND P4, PT, R43, R6, PT ;  /* 0x000000062b00720c */ /* 0x000fe20003f84070 */
[----:B------:R-:W-:Y:S01]  /*1500*/  @!P1 IMAD.IADD R15, R15, 0x1, -R43 ;  /* 0x000000010f0f9824 */ /* 0x000fe200078e0a2b */
[C---:B------:R-:W-:Y:S01]  /*1510*/  ISETP.GT.U32.AND P1, PT, R43.reuse, R10, PT ;  /* 0x0000000a2b00720c */ /* 0x040fe20003f24070 */
[C---:B------:R-:W-:Y:S01]  /*1520*/  IMAD R34, R43.reuse, R40, R37 ;  /* 0x000000282b227224 */ /* 0x040fe200078e0225 */
[----:B------:R-:W-:Y:S01]  /*1530*/  IABS R40, R145 ;  /* 0x0000009100287213 */ /* 0x000fe20000000000 */
[--C-:B------:R-:W-:Y:S01]  /*1540*/  @!P0 IMAD.IADD R14, R14, 0x1, -R43.reuse ;  /* 0x000000010e0e8824 */ /* 0x100fe200078e0a2b */
[----:B------:R-:W-:Y:S01]  /*1550*/  ISETP.GT.U32.AND P5, PT, R43, R15, PT ;  /* 0x0000000f2b00720c */ /* 0x000fe20003fa4070 */
[--C-:B------:R-:W-:Y:S01]  /*1560*/  @!P6 IMAD.IADD R39, R39, 0x1, -R43.reuse ;  /* 0x000000012727e824 */ /* 0x100fe200078e0a2b */
[----:B------:R-:W-:Y:S01]  /*1570*/  ISETP.GT.U32.AND P6, PT, R43, R12, PT ;  /* 0x0000000c2b00720c */ /* 0x000fe20003fc4070 */
[----:B------:R-:W-:-:S02]  /*1580*/  @!P3 IMAD.IADD R8, R8, 0x1, -R43 ;  /* 0x000000010808b824 */ /* 0x000fc400078e0a2b */
[--C-:B------:R-:W-:Y:S01]  /*1590*/  @!P2 IMAD.IADD R5, R5, 0x1, -R43.reuse ;  /* 0x000000010505a824 */ /* 0x100fe200078e0a2b */
[C---:B------:R-:W-:Y:S01]  /*15a0*/  ISETP.GT.U32.AND P3, PT, R43.reuse, R39, PT ;  /* 0x000000272b00720c */ /* 0x040fe20003f64070 */
[--C-:B------:R-:W-:Y:S01]  /*15b0*/  @!P4 IMAD.IADD R6, R6, 0x1, -R43.reuse ;  /* 0x000000010606c824 */ /* 0x100fe200078e0a2b */
[C---:B------:R-:W-:Y:S01]  /*15c0*/  ISETP.GT.U32.AND P0, PT, R43.reuse, R8, PT ;  /* 0x000000082b00720c */ /* 0x040fe20003f04070 */
[--C-:B------:R-:W-:Y:S01]  /*15d0*/  @!P1 IMAD.IADD R10, R10, 0x1, -R43.reuse ;  /* 0x000000010a0a9824 */ /* 0x100fe200078e0a2b */
[C---:B------:R-:W-:Y:S01]  /*15e0*/  ISETP.GT.U32.AND P2, PT, R43.reuse, R11, PT ;  /* 0x0000000b2b00720c */ /* 0x040fe20003f44070 */
[----:B------:R-:W-:Y:S01]  /*15f0*/  IMAD.HI.U32 R3, R4, R36, RZ ;  /* 0x0000002404037227 */ /* 0x000fe200078e00ff */
[C---:B------:R-:W-:Y:S02]  /*1600*/  ISETP.GT.U32.AND P1, PT, R43.reuse, R18, PT ;  /* 0x000000122b00720c */ /* 0x040fe40003f24070 */
[C---:B------:R-:W-:Y:S01]  /*1610*/  ISETP.GT.U32.AND P4, PT, R43.reuse, R14, PT ;  /* 0x0000000e2b00720c */ /* 0x040fe20003f84070 */
[--C-:B------:R-:W-:Y:S01]  /*1620*/  @!P6 IMAD.IADD R12, R12, 0x1, -R43.reuse ;  /* 0x000000010c0ce824 */ /* 0x100fe200078e0a2b */
[----:B------:R-:W-:Y:S01]  /*1630*/  ISETP.GT.U32.AND P6, PT, R43, R7, PT ;  /* 0x000000072b00720c */ /* 0x000fe20003fc4070 */
[--C-:B------:R-:W-:Y:S01]  /*1640*/  @!P5 IMAD.IADD R15, R15, 0x1, -R43.reuse ;  /* 0x000000010f0fd824 */ /* 0x100fe200078e0a2b */
[----:B------:R-:W-:Y:S01]  /*1650*/  ISETP.GT.U32.AND P5, PT, R43, R22, PT ;  /* 0x000000162b00720c */ /* 0x000fe20003fa4070 */
[--C-:B------:R-:W-:Y:S01]  /*1660*/  @!P3 IMAD.IADD R39, R39, 0x1, -R43.reuse ;  /* 0x000000012727b824 */ /* 0x100fe200078e0a2b */
[C---:B------:R-:W-:Y:S01]  /*1670*/  ISETP.GT.U32.AND P3, PT, R43.reuse, R12, PT ;  /* 0x0000000c2b00720c */ /* 0x040fe20003f64070 */
[--C-:B------:R-:W-:Y:S01]  /*1680*/  @!P0 IMAD.IADD R8, R8, 0x1, -R43.reuse ;  /* 0x0000000108088824 */ /* 0x100fe200078e0a2b */
[----:B------:R-:W-:Y:S01]  /*1690*/  ISETP.GT.U32.AND P0, PT, R43, R17, PT ;  /* 0x000000112b00720c */ /* 0x000fe20003f04070 */
[--C-:B------:R-:W-:Y:S01]  /*16a0*/  @!P2 IMAD.IADD R11, R11, 0x1, -R43.reuse ;  /* 0x000000010b0ba824 */ /* 0x100fe200078e0a2b */
[C---:B------:R-:W-:Y:S01]  /*16b0*/  ISETP.GT.U32.AND P2, PT, R43.reuse, R19, PT ;  /* 0x000000132b00720c */ /* 0x040fe20003f44070 */
[--C-:B------:R-:W-:Y:S01]  /*16c0*/  @!P1 IMAD.IADD R18, R18, 0x1, -R43.reuse ;  /* 0x0000000112129824 */ /* 0x100fe200078e0a2b */
[C---:B------:R-:W-:Y:S01]  /*16d0*/  ISETP.GT.U32.AND P1, PT, R43.reuse, R25, PT ;  /* 0x000000192b00720c */ /* 0x040fe20003f24070 */
[--C-:B------:R-:W-:Y:S01]  /*16e0*/  @!P4 IMAD.IADD R14, R14, 0x1, -R43.reuse ;  /* 0x000000010e0ec824 */ /* 0x100fe200078e0a2b */
[----:B------:R-:W-:Y:S01]  /*16f0*/  ISETP.GT.U32.AND P4, PT, R43, R21, PT ;  /* 0x000000152b00720c */ /* 0x000fe20003f84070 */
[--C-:B------:R-:W-:Y:S01]  /*1700*/  @!P6 IMAD.IADD R7, R7, 0x1, -R43.reuse ;  /* 0x000000010707e824 */ /* 0x100fe200078e0a2b */
[----:B------:R-:W-:Y:S01]  /*1710*/  ISETP.GT.U32.AND P6, PT, R43, R16, PT ;  /* 0x000000102b00720c */ /* 0x000fe20003fc4070 */
[----:B------:R-:W-:-:S02]  /*1720*/  @!P5 IMAD.IADD R22, R22, 0x1, -R43 ;  /* 0x000000011616d824 */ /* 0x000fc400078e0a2b */
[--C-:B------:R-:W-:Y:S01]  /*1730*/  @!P3 IMAD.IADD R12, R12, 0x1, -R43.reuse ;  /* 0x000000010c0cb824 */ /* 0x100fe200078e0a2b */
[----:B------:R-:W-:Y:S01]  /*1740*/  ISETP.GT.U32.AND P3, PT, R43, R20, PT ;  /* 0x000000142b00720c */ /* 0x000fe20003f64070 */
[--C-:B------:R-:W-:Y:S01]  /*1750*/  @!P0 IMAD.IADD R17, R17, 0x1, -R43.reuse ;  /* 0x0000000111118824 */ /* 0x100fe200078e0a2b */
[----:B------:R-:W-:Y:S01]  /*1760*/  ISETP.GT.U32.AND P0, PT, R43, R24, PT ;  /* 0x000000182b00720c */ /* 0x000fe20003f04070 */
[--C-:B------:R-:W-:Y:S01]  /*1770*/  @!P2 IMAD.IADD R19, R19, 0x1, -R43.reuse ;  /* 0x000000011313a824 */ /* 0x100fe200078e0a2b */
[----:B------:R-:W-:Y:S01]  /*1780*/  ISETP.GT.U32.AND P2, PT, R43, R26, PT ;  /* 0x0000001a2b00720c */ /* 0x000fe20003f44070 */
[--C-:B------:R-:W-:Y:S02]  /*1790*/  @!P1 IMAD.IADD R25, R25, 0x1, -R43.reuse ;  /* 0x0000000119199824 */ /* 0x100fe400078e0a2b */
[--C-:B------:R-:W-:Y:S01]  /*17a0*/  @!P4 IMAD.IADD R21, R21, 0x1, -R43.reuse ;  /* 0x000000011515c824 */ /* 0x100fe200078e0a2b */
[C---:B------:R-:W-:Y:S01]  /*17b0*/  ISETP.GT.U32.AND P1, PT, R43.reuse, R19, PT ;  /* 0x000000132b00720c */ /* 0x040fe20003f24070 */
[----:B------:R-:W-:Y:S01]  /*17c0*/  @!P6 IMAD.IADD R16, R16, 0x1, -R43 ;  /* 0x000000011010e824 */ /* 0x000fe200078e0a2b */
[C---:B------:R-:W-:Y:S01]  /*17d0*/  ISETP.GT.U32.AND P6, PT, R43.reuse, R23, PT ;  /* 0x000000172b00720c */ /* 0x040fe20003fc4070 */
[----:B------:R-:W-:Y:S01]  /*17e0*/  IMAD.MOV R37, RZ, RZ, -R3 ;  /* 0x000000ffff257224 */ /* 0x000fe200078e0a03 */
[C---:B------:R-:W-:Y:S01]  /*17f0*/  ISETP.GT.U32.AND P4, PT, R43.reuse, R28, PT ;  /* 0x0000001c2b00720c */ /* 0x040fe20003f84070 */
[--C-:B------:R-:W-:Y:S01]  /*1800*/  @!P3 IMAD.IADD R20, R20, 0x1, -R43.reuse ;  /* 0x000000011414b824 */ /* 0x100fe200078e0a2b */
[C---:B------:R-:W-:Y:S01]  /*1810*/  ISETP.GT.U32.AND P3, PT, R43.reuse, R27, PT ;  /* 0x0000001b2b00720c */ /* 0x040fe20003f64070 */
[--C-:B------:R-:W-:Y:S01]  /*1820*/  @!P0 IMAD.IADD R24, R24, 0x1, -R43.reuse ;  /* 0x0000000118188824 */ /* 0x100fe200078e0a2b */
[C---:B------:R-:W-:Y:S01]  /*1830*/  ISETP.GT.U32.AND P5, PT, R43.reuse, R16, PT ;  /* 0x000000102b00720c */ /* 0x040fe20003fa4070 */
[----:B------:R-:W-:Y:S01]  /*1840*/  @!P2 IMAD.IADD R26, R26, 0x1, -R43 ;  /* 0x000000011a1aa824 */ /* 0x000fe200078e0a2b */
[C---:B------:R-:W-:Y:S01]  /*1850*/  ISETP.GT.U32.AND P0, PT, R43.reuse, R18, PT ;  /* 0x000000122b00720c */ /* 0x040fe20003f04070 */
[----:B------:R-:W-:Y:S01]  /*1860*/  IMAD.HI.U32 R9, R4, R38, RZ ;  /* 0x0000002604097227 */ /* 0x000fe200078e00ff */
[----:B------:R-:W-:-:S03]  /*1870*/  ISETP.GT.U32.AND P2, PT, R43, R20, PT ;  /* 0x000000142b00720c */ /* 0x000fc60003f44070 */
[--C-:B------:R-:W-:Y:S01]  /*1880*/  @!P6 IMAD.IADD R23, R23, 0x1, -R43.reuse ;  /* 0x000000011717e824 */ /* 0x100fe200078e0a2b */
[----:B------:R-:W-:Y:S01]  /*1890*/  ISETP.GT.U32.AND P6, PT, R43, R17, PT ;  /* 0x000000112b00720c */ /* 0x000fe20003fc4070 */
[--C-:B------:R-:W-:Y:S01]  /*18a0*/  @!P1 IMAD.IADD R19, R19, 0x1, -R43.reuse ;  /* 0x0000000113139824 */ /* 0x100fe200078e0a2b */
[----:B------:R-:W-:Y:S01]  /*18b0*/  ISETP.GT.U32.AND P1, PT, R43, R25, PT ;  /* 0x000000192b00720c */ /* 0x000fe20003f24070 */
[--C-:B------:R-:W-:Y:S01]  /*18c0*/  @!P3 IMAD.IADD R27, R27, 0x1, -R43.reuse ;  /* 0x000000011b1bb824 */ /* 0x100fe200078e0a2b */
[C---:B------:R-:W-:Y:S01]  /*18d0*/  ISETP.GT.U32.AND P3, PT, R43.reuse, R21, PT ;  /* 0x000000152b00720c */ /* 0x040fe20003f64070 */
[--C-:B------:R-:W-:Y:S01]  /*18e0*/  @!P5 IMAD.IADD R16, R16, 0x1, -R43.reuse ;  /* 0x000000011010d824 */ /* 0x100fe200078e0a2b */
[C---:B------:R-:W-:Y:S01]  /*18f0*/  ISETP.GT.U32.AND P5, PT, R43.reuse, R23, PT ;  /* 0x000000172b00720c */ /* 0x040fe20003fa4070 */
[--C-:B------:R-:W-:Y:S01]  /*1900*/  @!P4 IMAD.IADD R28, R28, 0x1, -R43.reuse ;  /* 0x000000011c1cc824 */ /* 0x100fe200078e0a2b */
[C---:B------:R-:W-:Y:S01]  /*1910*/  ISETP.GT.U32.AND P4, PT, R43.reuse, R22, PT ;  /* 0x000000162b00720c */ /* 0x040fe20003f84070 */
[--C-:B------:R-:W-:Y:S01]  /*1920*/  @!P0 IMAD.IADD R18, R18, 0x1, -R43.reuse ;  /* 0x0000000112128824 */ /* 0x100fe200078e0a2b */
[C---:B------:R-:W-:Y:S01]  /*1930*/  ISETP.GT.U32.AND P0, PT, R43.reuse, R24, PT ;  /* 0x000000182b00720c */ /* 0x040fe20003f04070 */
[----:B------:R-:W-:Y:S01]  /*1940*/  @!P2 IMAD.IADD R20, R20, 0x1, -R43 ;  /* 0x000000011414a824 */ /* 0x000fe200078e0a2b */
[----:B------:R-:W-:Y:S01]  /*1950*/  ISETP.GT.U32.AND P2, PT, R43, R26, PT ;  /* 0x0000001a2b00720c */ /* 0x000fe20003f44070 */
[----:B------:R-:W-:-:S04]  /*1960*/  IMAD.HI.U32 R13, R4, R40, RZ ;  /* 0x00000028040d7227 */ /* 0x000fc800078e00ff */
[--C-:B------:R-:W-:Y:S01]  /*1970*/  @!P3 IMAD.IADD R21, R21, 0x1, -R43.reuse ;  /* 0x000000011515b824 */ /* 0x100fe200078e0a2b */
[----:B------:R-:W-:Y:S01]  /*1980*/  ISETP.GT.U32.AND P3, PT, R43, R27, PT ;  /* 0x0000001b2b00720c */ /* 0x000fe20003f64070 */
[--C-:B------:R-:W-:Y:S01]  /*1990*/  @!P5 IMAD.IADD R23, R23, 0x1, -R43.reuse ;  /* 0x000000011717d824 */ /* 0x100fe200078e0a2b */
[----:B------:R-:W-:Y:S01]  /*19a0*/  ISETP.GT.U32.AND P5, PT, R43, R32, PT ;  /* 0x000000202b00720c */ /* 0x000fe20003fa4070 */
[----:B------:R-:W-:Y:S01]  /*19b0*/  @!P1 IMAD.IADD R25, R25, 0x1, -R43 ;  /* 0x0000000119199824 */ /* 0x000fe200078e0a2b */
[----:B------:R-:W-:Y:S01]  /*19c0*/  ISETP.GT.U32.AND P1, PT, R43, R34, PT ;  /* 0x000000222b00720c */ /* 0x000fe20003f24070 */
[----:B------:R-:W-:-:S04]  /*19d0*/  IMAD.HI.U32 R3, R4, R42, RZ ;  /* 0x0000002a04037227 */ /* 0x000fc800078e00ff */
[----:B------:R-:W-:Y:S02]  /*19e0*/  IMAD R4, R43, R37, R36 ;  /* 0x000000252b047224 */ /* 0x000fe400078e0224 */
        /* <DEDUP_REMOVED lines=10> */
[C---:B------:R-:W-:Y:S01]  /*1a90*/  ISETP.GT.U32.AND P2, PT, R43.reuse, R35, PT ;  /* 0x000000232b00720c */ /* 0x040fe20003f44070 */
[----:B------:R-:W-:Y:S01]  /*1aa0*/  @!P1 IMAD.IADD R34, R34, 0x1, -R43 ;  /* 0x0000000122229824 */ /* 0x000fe200078e0a2b */
[C---:B------:R-:W-:Y:S01]  /*1ab0*/  ISETP.GT.U32.AND P1, PT, R43.reuse, R32, PT ;  /* 0x000000202b00720c */ /* 0x040fe20003f24070 */
[----:B------:R-:W-:Y:S02]  /*1ac0*/  IMAD.MOV R9, RZ, RZ, -R9 ;  /* 0x000000ffff097224 */ /* 0x000fe400078e0a09 */
[----:B------:R-:W-:Y:S02]  /*1ad0*/  IMAD.MOV R13, RZ, RZ, -R13 ;  /* 0x000000ffff0d7224 */ /* 0x000fe400078e0a0d */
[----:B------:R-:W-:Y:S02]  /*1ae0*/  IMAD.MOV R3, RZ, RZ, -R3 ;  /* 0x000000ffff037224 */ /* 0x000fe400078e0a03 */
[----:B------:R-:W-:-:S02]  /*1af0*/  IMAD R36, R43, R9, R38 ;  /* 0x000000092b247224 */ /* 0x000fc400078e0226 */
[C---:B------:R-:W-:Y:S01]  /*1b00*/  IMAD R37, R43.reuse, R13, R40 ;  /* 0x0000000d2b257224 */ /* 0x040fe200078e0228 */
[----:B------:R-:W0:Y:S01]  /*1b10*/  LDS R9, [UR9] ;  /* 0x00000009ff097984 */ /* 0x000e220008000800 */
[C---:B------:R-:W-:Y:S02]  /*1b20*/  IMAD R38, R43.reuse, R3, R42 ;  /* 0x000000032b267224 */ /* 0x040fe400078e022a */
        /* <DEDUP_REMOVED lines=12> */
[----:B------:R-:W-:Y:S01]  /*1bf0*/  IMAD.MOV.U32 R56, RZ, RZ, R2 ;  /* 0x000000ffff387224 */ /* 0x000fe200078e0002 */
[----:B------:R-:W-:Y:S01]  /*1c00*/  ISETP.GT.U32.AND P0, PT, R43, R29, PT ;  /* 0x0000001d2b00720c */ /* 0x000fe20003f04070 */
[--C-:B------:R-:W-:Y:S01]  /*1c10*/  @!P6 IMAD.IADD R36, R36, 0x1, -R43.reuse ;  /* 0x000000012424e824 */ /* 0x100fe200078e0a2b */
[----:B------:R-:W-:Y:S01]  /*1c20*/  ISETP.NE.AND P6, PT, R30, RZ, PT ;  /* 0x000000ff1e00720c */ /* 0x000fe20003fc5270 */
[--C-:B------:R-:W-:Y:S01]  /*1c30*/  @!P4 IMAD.IADD R37, R37, 0x1, -R43.reuse ;  /* 0x000000012525c824 */ /* 0x100fe200078e0a2b */
[----:B------:R-:W-:Y:S01]  /*1c40*/  ISETP.GE.AND P4, PT, R0, RZ, PT ;  /* 0x000000ff0000720c */ /* 0x000fe20003f86270 */
[--C-:B------:R-:W-:Y:S01]  /*1c50*/  @!P5 IMAD.IADD R38, R38, 0x1, -R43.reuse ;  /* 0x000000012626d824 */ /* 0x100fe200078e0a2b */
[----:B------:R-:W-:Y:S01]  /*1c60*/  LOP3.LUT R2, RZ, R31, RZ, 0x33, !PT ;  /* 0x0000001fff027212 */ /* 0x000fe200078e33ff */
[--C-:B------:R-:W-:Y:S01]  /*1c70*/  @!P3 IMAD.IADD R34, R34, 0x1, -R43.reuse ;  /* 0x000000012222b824 */ /* 0x100fe200078e0a2b */
[----:B------:R-:W-:Y:S01]  /*1c80*/  ISETP.GT.U32.AND P3, PT, R43, R37, PT ;  /* 0x000000252b00720c */ /* 0x000fe20003f64070 */
[--C-:B------:R-:W-:Y:S01]  /*1c90*/  @!P2 IMAD.IADD R33, R33, 0x1, -R43.reuse ;  /* 0x000000012121a824 */ /* 0x100fe200078e0a2b */
[C---:B------:R-:W-:Y:S01]  /*1ca0*/  ISETP.GT.U32.AND P2, PT, R43.reuse, R36, PT ;  /* 0x000000242b00720c */ /* 0x040fe20003f44070 */
[----:B------:R-:W-:Y:S01]  /*1cb0*/  @!P1 IMAD.IADD R4, R4, 0x1, -R43 ;  /* 0x0000000104049824 */ /* 0x000fe200078e0a2b */
[----:B------:R-:W-:Y:S01]  /*1cc0*/  ISETP.GT.U32.AND P5, PT, R43, R38, PT ;  /* 0x000000262b00720c */ /* 0x000fe20003fa4070 */
[----:B------:R-:W-:Y:S01]  /*1cd0*/  IMAD.SHL.U32 R3, R100, 0x200000, RZ ;  /* 0x0020000064037824 */ /* 0x000fe200078e00ff */
[----:B------:R-:W-:Y:S01]  /*1ce0*/  ISETP.GE.AND P1, PT, R96, RZ, PT ;  /* 0x000000ff6000720c */ /* 0x000fe20003f26270 */
[----:B------:R-:W-:-:S02]  /*1cf0*/  IMAD.MOV.U32 R45, RZ, RZ, R26 ;  /* 0x000000ffff2d7224 */ /* 0x000fc400078e001a */
[----:B------:R-:W-:Y:S01]  /*1d00*/  @!P4 IMAD.MOV R56, RZ, RZ, -R56 ;  /* 0x000000ffff38c224 */ /* 0x000fe200078e0a38 */
[----:B------:R-:W-:Y:S01]  /*1d10*/  ISETP.GE.AND P4, PT, R94, RZ, PT ;  /* 0x000000ff5e00720c */ /* 0x000fe20003f86270 */
[----:B------:R-:W-:Y:S01]  /*1d20*/  IMAD.MOV.U32 R47, RZ, RZ, R27 ;  /* 0x000000ffff2f7224 */ /* 0x000fe200078e001b */
[----:B------:R-:W-:Y:S01]  /*1d30*/  LOP3.LUT R3, R3, 0x600000, RZ, 0xc0, !PT ;  /* 0x0060000003037812 */ /* 0x000fe200078ec0ff */
[--C-:B------:R-:W-:Y:S01]  /*1d40*/  @!P3 IMAD.IADD R37, R37, 0x1, -R43.reuse ;  /* 0x000000012525b824 */ /* 0x100fe200078e0a2b */
[----:B------:R-:W-:Y:S01]  /*1d50*/  ISETP.GE.AND P3, PT, R171, RZ, PT ;  /* 0x000000ffab00720c */ /* 0x000fe20003f66270 */
[--C-:B------:R-:W-:Y:S01]  /*1d60*/  @!P2 IMAD.IADD R36, R36, 0x1, -R43.reuse ;  /* 0x000000012424a824 */ /* 0x100fe200078e0a2b */
[----:B------:R-:W-:Y:S01]  /*1d70*/  ISETP.GE.AND P2, PT, R95, RZ, PT ;  /* 0x000000ff5f00720c */ /* 0x000fe20003f46270 */
[----:B------:R-:W-:Y:S01]  /*1d80*/  @!P5 IMAD.IADD R38, R38, 0x1, -R43 ;  /* 0x000000012626d824 */ /* 0x000fe200078e0a2b */
[----:B------:R-:W-:Y:S01]  /*1d90*/  ISETP.GE.AND P5, PT, R172, RZ, PT ;  /* 0x000000ffac00720c */ /* 0x000fe20003fa6270 */
[----:B------:R-:W-:Y:S01]  /*1da0*/  @!P1 IMAD.MOV R5, RZ, RZ, -R5 ;  /* 0x000000ffff059224 */ /* 0x000fe200078e0a05 */
[----:B------:R-:W-:Y:S01]  /*1db0*/  ISETP.GE.AND P1, PT, R170, RZ, PT ;  /* 0x000000ffaa00720c */ /* 0x000fe20003f26270 */
[----:B------:R-:W-:Y:S01]  /*1dc0*/  @!P0 IMAD.IADD R29, R29, 0x1, -R43 ;  /* 0x000000011d1d8824 */ /* 0x000fe200078e0a2b */
[----:B------:R-:W-:Y:S01]  /*1dd0*/  R2UR UR10, R3 ;  /* 0x00000000030a72ca */ /* 0x000fe200000e0000 */
[----:B------:R-:W-:Y:S01]  /*1de0*/  @!P4 IMAD.MOV R7, RZ, RZ, -R7 ;  /* 0x000000ffff07c224 */ /* 0x000fe200078e0a07 */
[----:B------:R-:W-:Y:S01]  /*1df0*/  ISETP.GE.AND P4, PT, R168, RZ, PT ;  /* 0x000000ffa800720c */ /* 0x000fe20003f86270 */
[----:B------:R-:W-:Y:S01]  /*1e00*/  IMAD.MOV.U32 R3, RZ, RZ, R17 ;  /* 0x000000ffff037224 */ /* 0x000fe200078e0011 */
[----:B------:R-:W-:Y:S01]  /*1e10*/  ISETP.GT.U32.AND P0, PT, R43, R35, PT ;  /* 0x000000232b00720c */ /* 0x000fe20003f04070 */
[----:B------:R-:W-:Y:S01]  /*1e20*/  @!P3 IMAD.MOV R10, RZ, RZ, -R10 ;  /* 0x000000ffff0ab224 */ /* 0x000fe200078e0a0a */
[----:B------:R-:W-:Y:S01]  /*1e30*/  ISETP.GE.AND P3, PT, R166, RZ, PT ;  /* 0x000000ffa600720c */ /* 0x000fe20003f66270 */
[----:B------:R-:W-:Y:S01]  /*1e40*/  @!P2 IMAD.MOV R6, RZ, RZ, -R6 ;  /* 0x000000ffff06a224 */ /* 0x000fe200078e0a06 */
[----:B------:R-:W-:Y:S01]  /*1e50*/  ISETP.GE.AND P2, PT, R169, RZ, PT ;  /* 0x000000ffa900720c */ /* 0x000fe20003f46270 */
[----:B------:R-:W-:Y:S01]  /*1e60*/  @!P5 IMAD.MOV R8, RZ, RZ, -R8 ;  /* 0x000000ffff08d224 */ /* 0x000fe200078e0a08 */
[----:B------:R-:W-:Y:S01]  /*1e70*/  ISETP.GE.AND P5, PT, R167, RZ, PT ;  /* 0x000000ffa700720c */ /* 0x000fe20003fa6270 */
[----:B------:R-:W-:Y:S01]  /*1e80*/  @!P1 IMAD.MOV R11, RZ, RZ, -R11 ;  /* 0x000000ffff0b9224 */ /* 0x000fe200078e0a0b */
[----:B------:R-:W-:Y:S01]  /*1e90*/  ISETP.GE.AND P1, PT, R165, RZ, PT ;  /* 0x000000ffa500720c */ /* 0x000fe20003f26270 */
[----:B-----5:R-:W-:Y:S01]  /*1ea0*/  IMAD R13, R139, R134, RZ ;  /* 0x000000868b0d7224 */ /* 0x020fe200078e02ff */
[----:B0-----:R-:W-:Y:S01]  /*1eb0*/  R2UR UR8, R9 ;  /* 0x00000000090872ca */ /* 0x001fe200000e0000 */
[----:B------:R-:W-:Y:S01]  /*1ec0*/  @!P4 IMAD.MOV R14, RZ, RZ, -R14 ;  /* 0x000000ffff0ec224 */ /* 0x000fe200078e0a0e */
[----:B------:R-:W-:Y:S01]  /*1ed0*/  ISETP.GE.AND P4, PT, R163, RZ, PT ;  /* 0x000000ffa300720c */ /* 0x000fe20003f86270 */
[----:B------:R-:W-:Y:S01]  /*1ee0*/  IMAD.MOV.U32 R49, RZ, RZ, R28 ;  /* 0x000000ffff317224 */ /* 0x000fe200078e001c */
[----:B------:R-:W-:Y:S01]  /*1ef0*/  @!P6 LOP3.LUT R56, RZ, R30, RZ, 0x33, !PT ;  /* 0x0000001eff38e212 */ /* 0x000fe200078e33ff */
        /* <DEDUP_REMOVED lines=8> */
[----:B------:R-:W-:Y:S01]  /*1f80*/  IMAD.MOV.U32 R51, RZ, RZ, R29 ;  /* 0x000000ffff337224 */ /* 0x000fe200078e001d */
[----:B------:R-:W-:Y:S01]  /*1f90*/  ISETP.GE.AND P6, PT, R147, RZ, PT ;  /* 0x000000ff9300720c */ /* 0x000fe20003fc6270 */
[----:B------:R-:W-:Y:S01]  /*1fa0*/  @!P4 IMAD.MOV R19, RZ, RZ, -R19 ;  /* 0x000000ffff13c224 */ /* 0x000fe200078e0a13 */
[----:B------:R-:W-:Y:S01]  /*1fb0*/  ISETP.GE.AND P4, PT, R158, RZ, PT ;  /* 0x000000ff9e00720c */ /* 0x000fe20003f86270 */
[----:B------:R-:W-:Y:S01]  /*1fc0*/  IMAD.MOV.U32 R53, RZ, RZ, R32 ;  /* 0x000000ffff357224 */ /* 0x000fe200078e0020 */
[----:B------:R-:W-:Y:S01]  /*1fd0*/  UIADD3 UR10, UPT, UPT, UR8, UR10, URZ ;  /* 0x0000000a080a7290 */ /* 0x000fe2000fffe0ff */
        /* <DEDUP_REMOVED lines=8> */
[----:B------:R-:W-:-:S02]  /*2060*/  IMAD.MOV.U32 R55, RZ, RZ, R33 ;  /* 0x000000ffff377224 */ /* 0x000fc400078e0021 */
[----:B------:R-:W-:Y:S01]  /*2070*/  @!P4 IMAD.MOV R24, RZ, RZ, -R24 ;  /* 0x000000ffff18c224 */ /* 0x000fe200078e0a18 */
[----:B------:R-:W-:Y:S01]  /*2080*/  ISETP.GE.AND P4, PT, R153, RZ, PT ;  /* 0x000000ff9900720c */ /* 0x000fe20003f86270 */
[----:B------:R-:W-:Y:S02]  /*2090*/  IMAD.MOV.U32 R57, RZ, RZ, R34 ;  /* 0x000000ffff397224 */ /* 0x000fe400078e0022 */
        /* <DEDUP_REMOVED lines=8> */
[----:B------:R-:W-:-:S02]  /*2120*/  IMAD R9, R134, 0x2, R13 ;  /* 0x0000000286097824 */ /* 0x000fc400078e020d */
[----:B------:R-:W-:Y:S01]  /*2130*/  @!P4 IMAD.MOV R51, RZ, RZ, -R51 ;  /* 0x000000ffff33c224 */ /* 0x000fe200078e0a33 */
[----:B------:R-:W-:Y:S01]  /*2140*/  ISETP.GE.AND P4, PT, R148, RZ, PT ;  /* 0x000000ff9400720c */ /* 0x000fe20003f86270 */
[----:B------:R-:W-:Y:S01]  /*2150*/  @!P0 IMAD.IADD R35, R35, 0x1, -R43 ;  /* 0x0000000123238824 */ /* 0x000fe200078e0a2b */
[----:B------:R-:W-:Y:S01]  /*2160*/  ISETP.NE.AND P0, PT, R31, RZ, PT ;  /* 0x000000ff1f00720c */ /* 0x000fe20003f05270 */
        /* <DEDUP_REMOVED lines=8> */
[----:B------:R-:W-:Y:S01]  /*21f0*/  IMAD R17, R134, 0x2, R9 ;  /* 0x0000000286117824 */ /* 0x000fe200078e0209 */
[C---:B------:R-:W-:Y:S01]  /*2200*/  SEL R46, R2.reuse, R47, !P0 ;  /* 0x0000002f022e7207 */ /* 0x040fe20004000000 */
[----:B------:R-:W-:Y:S01]  /*2210*/  IMAD.MOV.U32 R79, RZ, RZ, R39 ;  /* 0x000000ffff4f7224 */ /* 0x000fe200078e0027 */
[----:B------:R-:W-:Y:S01]  /*2220*/  SEL R54, R2, R57, !P0 ;  /* 0x0000003902367207 */ /* 0x000fe20004000000 */
[----:B------:R-:W-:Y:S01]  /*2230*/  IMAD R57, R134, 0x2, R17 ;  /* 0x0000000286397824 */ /* 0x000fe200078e0211 */
[C---:B------:R-:W-:Y:S01]  /*2240*/  SEL R47, R2.reuse, R49, !P0 ;  /* 0x00000031022f7207 */ /* 0x040fe20004000000 */
[----:B------:R-:W-:Y:S01]  /*2250*/  IMAD.MOV.U32 R59, RZ, RZ, R35 ;  /* 0x000000ffff3b7224 */ /* 0x000fe200078e0023 */
[C---:B------:R-:W-:Y:S01]  /*2260*/  SEL R48, R2.reuse, R51, !P0 ;  /* 0x0000003302307207 */ /* 0x040fe20004000000 */
[----:B------:R-:W-:Y:S01]  /*2270*/  IMAD.MOV.U32 R61, RZ, RZ, R36 ;  /* 0x000000ffff3d7224 */ /* 0x000fe200078e0024 */
[C---:B------:R-:W-:Y:S01]  /*2280*/  SEL R49, R2.reuse, R53, !P0 ;  /* 0x0000003502317207 */ /* 0x040fe20004000000 */
[----:B------:R-:W-:Y:S01]  /*2290*/  IMAD.MOV.U32 R63, RZ, RZ, R37 ;  /* 0x000000ffff3f7224 */ /* 0x000fe200078e0025 */
[C---:B------:R-:W-:Y:S01]  /*22a0*/  SEL R52, R2.reuse, R55, !P0 ;  /* 0x0000003702347207 */ /* 0x040fe20004000000 */
[----:B------:R-:W-:Y:S01]  /*22b0*/  IMAD.MOV.U32 R65, RZ, RZ, R38 ;  /* 0x000000ffff417224 */ /* 0x000fe200078e0026 */
[----:B------:R-:W-:Y:S01]  /*22c0*/  SEL R26, R2, R5, !P0 ;  /* 0x00000005021a7207 */ /* 0x000fe20004000000 */
[----:B------:R-:W-:Y:S01]  /*22d0*/  IMAD R117, R134, 0x2, R57 ;  /* 0x0000000286757824 */ /* 0x000fe200078e0239 */
[C---:B------:R-:W-:Y:S01]  /*22e0*/  SEL R27, R2.reuse, R6, !P0 ;  /* 0x00000006021b7207 */ /* 0x040fe20004000000 */
[----:B------:R-:W-:Y:S01]  /*22f0*/  @!P2 IMAD.MOV R59, RZ, RZ, -R59 ;  /* 0x000000ffff3ba224 */ /* 0x000fe200078e0a3b */
        /* <DEDUP_REMOVED lines=10> */
[----:B------:R-:W-:Y:S01]  /*23a0*/  SEL R33, R2, R14, !P0 ;  /* 0x0000000e02217207 */ /* 0x000fe20004000000 */
[----:B------:R-:W-:Y:S01]  /*23b0*/  IMAD R93, R134, 0x2, R117 ;  /* 0x00000002865d7824 */ /* 0x000fe200078e0275 */
[----:B------:R-:W-:Y:S01]  /*23c0*/  SEL R34, R2, R15, !P0 ;  /* 0x0000000f02227207 */ /* 0x000fe20004000000 */
[----:B------:R-:W-:Y:S01]  /*23d0*/  IMAD R83, R56, R89, RZ ;  /* 0x0000005938537224 */ /* 0x000fe200078e02ff */
[----:B------:R-:W-:Y:S01]  /*23e0*/  SEL R35, R2, R16, !P0 ;  /* 0x0000001002237207 */ /* 0x000fe20004000000 */
[----:B------:R-:W-:Y:S01]  /*23f0*/  IMAD R101, R134, 0x2, R93 ;  /* 0x0000000286657824 */ /* 0x000fe200078e025d */
[----:B------:R-:W-:-:S02]  /*2400*/  SEL R36, R2, R3, !P0 ;  /* 0x0000000302247207 */ /* 0x000fc40004000000 */
[C---:B------:R-:W-:Y:S02]  /*2410*/  SEL R37, R2.reuse, R18, !P0 ;  /* 0x0000001202257207 */ /* 0x040fe40004000000 */
[C---:B------:R-:W-:Y:S02]  /*2420*/  SEL R38, R2.reuse, R19, !P0 ;  /* 0x0000001302267207 */ /* 0x040fe40004000000 */
[C---:B------:R-:W-:Y:S02]  /*2430*/  SEL R39, R2.reuse, R20, !P0 ;  /* 0x0000001402277207 */ /* 0x040fe40004000000 */
[C---:B------:R-:W-:Y:S02]  /*2440*/  SEL R40, R2.reuse, R21, !P0 ;  /* 0x0000001502287207 */ /* 0x040fe40004000000 */
[C---:B------:R-:W-:Y:S02]  /*2450*/  SEL R41, R2.reuse, R22, !P0 ;  /* 0x0000001602297207 */ /* 0x040fe40004000000 */
        /* <DEDUP_REMOVED lines=9> */
[----:B------:R-:W-:Y:S01]  /*24f0*/  SEL R79, R2, R79, !P0 ;  /* 0x0000004f024f7207 */ /* 0x000fe20004000000 */
[----:B------:R-:W-:Y:S01]  /*2500*/  BAR.SYNC.DEFER_BLOCKING 0x0 ;  /* 0x0000000000007b1d */ /* 0x000fe20000010000 */
[----:B------:R-:W-:Y:S02]  /*2510*/  LOP3.LUT P1, RZ, R97, 0x7f, RZ, 0xc0, !PT ;  /* 0x0000007f61ff7812 */ /* 0x000fe4000782c0ff */
[----:B------:R-:W-:-:S03]  /*2520*/  ISETP.GT.AND P0, PT, R173, 0x3f, PT ;  /* 0x0000003fad00780c */ /* 0x000fc60003f04270 */
[----:B----4-:R-:W-:Y:S10]  /*2530*/  BRA.U UP0, `(.L_x_5) ;  /* 0x0000000100187547 */ /* 0x010ff4000b800000 */
[----:B------:R-:W-:Y:S01]  /*2540*/  ELECT P2, URZ, PT ;  /* 0x0000000000ff782f */ /* 0x000fe20003840000 */
[----:B------:R-:W-:Y:S01]  /*2550*/  IMAD.MOV.U32 R2, RZ, RZ, 0x1 ;  /* 0x00000001ff027424 */ /* 0x000fe200078e00ff */
[----:B------:R-:W-:Y:S01]  /*2560*/  UMOV UR4, 0x40 ;  /* 0x0000004000047882 */ /* 0x000fe20000000000 */
[----:B------:R-:W-:Y:S01]  /*2570*/  UVIRTCOUNT.DEALLOC.SMPOOL 0x80 ;  /* 0x000000800000784c */ /* 0x000fe20000000000 */
[----:B------:R-:W-:-:S09]  /*2580*/  ULEA UR4, UR5, UR4, 0x18 ;  /* 0x0000000405047291 */ /* 0x000fd2000f8ec0ff */
[----:B------:R0:W-:Y:S03]  /*2590*/  @P2 STS.U8 [UR4], R2 ;  /* 0x00000002ff002988 */ /* 0x0001e60008000004 */
.L_x_5:
[----:B------:R-:W-:Y:S01]  /*25a0*/  STTM.16dp32bit_t0_t15.x32 tmem[UR10], RZ ;  /* 0x000000ff000079ed */ /* 0x000fe20008a8000a */
[----:B------:R-:W-:Y:S01]  /*25b0*/  STTM.16dp32bit_t16_t31.x32 tmem[UR10+0x20], RZ ;  /* 0x000020ff000079ed */ /* 0x000fe20008aa000a */
[----:B------:R-:W1:Y:S02]  /*25c0*/  FENCE.VIEW.ASYNC.T ;  /* 0x00000000000073c6 */ /* 0x000e640000000200 */
[----:B-1----:R-:W-:Y:S01]  /*25d0*/  VOTEU.ALL UP1, P1 ;  /* 0x0000000000ff7886 */ /* 0x002fe20000820000 */
[----:B------:R-:W-:Y:S01]  /*25e0*/  VOTEU.ALL UP2, P1 ;  /* 0x0000000000ff7886 */ /* 0x000fe20000840000 */
[----:B------:R-:W-:Y:S01]  /*25f0*/  IMAD R105, R134, 0x4, R101 ;  /* 0x0000000486697824 */ /* 0x000fe200078e0265 */
[----:B------:R-:W-:Y:S01]  /*2600*/  ISETP.LT.AND P3, PT, R175, R88, P0 ;  /* 0x00000058af00720c */ /* 0x000fe20000761270 */
[----:B------:R-:W-:Y:S01]  /*2610*/  IMAD.SHL.U32 R82, R83, 0x2, RZ ;  /* 0x0000000253527824 */ /* 0x000fe200078e00ff */
[----:B------:R-:W-:-:S04]  /*2620*/  @!UP1 UIADD3 UR4, UPT, UPT, -UR6, 0x100000, URZ ;  /* 0x0010000006049890 */ /* 0x000fc8000fffe1ff */
[----:B------:R-:W-:Y:S02]  /*2630*/  @!UP1 USHF.L.U32 UR5, UR4, 0xb, URZ ;  /* 0x0000000b04059899 */ /* 0x000fe400080006ff */
[----:B------:R-:W-:Y:S01]  /*2640*/  @!UP1 USHF.L.U32 UR4, UR4, 0x1, URZ ;  /* 0x0000000104049899 */ /* 0x000fe200080006ff */
[----:B------:R-:W-:Y:S01]  /*2650*/  BAR.SYNC.DEFER_BLOCKING 0x0 ;  /* 0x0000000000007b1d */ /* 0x000fe20000010000 */
[----:B------:R-:W-:Y:S01]  /*2660*/  IMAD R109, R134, 0x2, R105 ;  /* 0x00000002866d7824 */ /* 0x000fe200078e0269 */
[----:B------:R-:W-:Y:S02]  /*2670*/  ISETP.LT.AND P2, PT, R177, R88, P0 ;  /* 0x00000058b100720c */ /* 0x000fe40000741270 */
[----:B------:R-:W-:Y:S01]  /*2680*/  IADD3 R16, P4, PT, R82, UR12, RZ ;  /* 0x0000000c52107c10 */ /* 0x000fe2000ff9e0ff */
[----:B------:R-:W-:-:S03]  /*2690*/  IMAD R113, R134, 0x2, R109 ;  /* 0x0000000286717824 */ /* 0x000fc600078e026d */
[----:B------:R-:W-:Y:S01]  /*26a0*/  LEA.HI.X.SX32 R60, R83, UR13, 0x1, P4 ;  /* 0x0000000d533c7c11 */ /* 0x000fe2000a0f0eff */
[----:B------:R-:W-:Y:S01]  /*26b0*/  IMAD R19, R134, 0x2, R113 ;  /* 0x0000000286137824 */ /* 0x000fe200078e0271 */
[----:B0-----:R-:W-:-:S03]  /*26c0*/  LEA R2, P4, R117, R16, 0x1 ;  /* 0x0000001075027211 */ /* 0x001fc600078808ff */
[C---:B------:R-:W-:Y:S01]  /*26d0*/  IMAD R7, R134.reuse, 0x2, R19 ;  /* 0x0000000286077824 */ /* 0x040fe200078e0213 */
[----:B------:R-:W-:Y:S01]  /*26e0*/  LEA.HI.X.SX32 R3, R117, R60, 0x1, P4 ;  /* 0x0000003c75037211 */ /* 0x000fe200020f0eff */
[----:B------:R-:W0:Y:S02]  /*26f0*/  FENCE.VIEW.ASYNC.S ;  /* 0x00000000000073c6 */ /* 0x000e240000000000 */
[----:B0-----:R0:W1:Y:S02]  /*2700*/  @!UP2 SYNCS.EXCH.64 URZ, [UR11], UR4 ;  /* 0x000000040bffa5b2 */ /* 0x0010640008000100 */
[----:B-1----:R-:W-:Y:S01]  /*2710*/  BAR.SYNC.DEFER_BLOCKING 0x0 ;  /* 0x0000000000007b1d */ /* 0x002fe20000010000 */
[----:B------:R-:W-:-:S04]  /*2720*/  IMAD R11, R134, 0x2, R7 ;  /* 0x00000002860b7824 */ /* 0x000fc800078e0207 */
[----:B------:R-:W-:Y:S01]  /*2730*/  IMAD R21, R134, 0x2, R11 ;  /* 0x0000000286157824 */ /* 0x000fe200078e020b */
[----:B------:R-:W-:-:S03]  /*2740*/  LOP3.LUT R181, R139, 0x18, RZ, 0xfc, !PT ;  /* 0x000000188bb57812 */ /* 0x000fc600078efcff */
[C---:B------:R-:W-:Y:S01]  /*2750*/  IMAD R15, R134.reuse, 0x4, R21 ;  /* 0x00000004860f7824 */ /* 0x040fe200078e0215 */
[----:B------:R-:W-:Y:S01]  /*2760*/  PRMT R99, RZ, 0x7610, R99 ;  /* 0x00007610ff637816 */ /* 0x000fe20000000063 */
[----:B0-----:R-:W0:Y:S02]  /*2770*/  LDCU UR4, c[0x0][0x3b0] ;  /* 0x00007600ff0477ac */ /* 0x001e240008000800 */
[C---:B------:R-:W-:Y:S01]  /*2780*/  IMAD R23, R134.reuse, 0x2, R15 ;  /* 0x0000000286177824 */ /* 0x040fe200078e020f */
[----:B------:R-:W-:Y:S01]  /*2790*/  ISETP.LT.AND P4, PT, R181, R88, P0 ;  /* 0x00000058b500720c */ /* 0x000fe20000781270 */
[----:B------:R1:W2:Y:S01]  /*27a0*/  @P3 LDG.E.U16 R110, desc[UR20][R2.64] ;  /* 0x00000014026e3981 */ /* 0x0002a2000c1e1500 */
[----:B------:R-:W-:Y:S01]  /*27b0*/  LEA R4, P3, R93, R16, 0x1 ;  /* 0x000000105d047211 */ /* 0x000fe200078608ff */
[C---:B------:R-:W-:Y:S01]  /*27c0*/  IMAD R25, R134.reuse, 0x2, R23 ;  /* 0x0000000286197824 */ /* 0x040fe200078e0217 */
[----:B------:R-:W-:Y:S02]  /*27d0*/  LOP3.LUT R179, R139, 0x10, RZ, 0xfc, !PT ;  /* 0x000000108bb37812 */ /* 0x000fe400078efcff */
[----:B------:R-:W-:Y:S01]  /*27e0*/  LEA.HI.X.SX32 R5, R93, R60, 0x1, P3 ;  /* 0x0000003c5d057211 */ /* 0x000fe200018f0eff */
[----:B------:R-:W-:Y:S01]  /*27f0*/  IMAD R59, R134, 0x2, R25 ;  /* 0x00000002863b7824 */ /* 0x000fe200078e0219 */
[----:B------:R-:W-:-:S02]  /*2800*/  PRMT R116, RZ, 0x7610, R116 ;  /* 0x00007610ff747816 */ /* 0x000fc40000000074 */
[----:B------:R-:W-:Y:S01]  /*2810*/  ISETP.LT.AND P3, PT, R179, R88, P0 ;  /* 0x00000058b300720c */ /* 0x000fe20000761270 */
[----:B------:R3:W4:Y:S01]  /*2820*/  @P2 LDG.E.U16 R99, desc[UR20][R4.64] ;  /* 0x0000001404632981 */ /* 0x000722000c1e1500 */
[----:B------:R-:W-:Y:S01]  /*2830*/  LEA R6, P2, R7, R16, 0x1 ;  /* 0x0000001007067211 */ /* 0x000fe200078408ff */
[C---:B------:R-:W-:Y:S01]  /*2840*/  IMAD R61, R134.reuse, 0x2, R59 ;  /* 0x00000002863d7824 */ /* 0x040fe200078e023b */
[----:B------:R-:W-:Y:S02]  /*2850*/  LOP3.LUT R183, R139, 0x20, RZ, 0xfc, !PT ;  /* 0x000000208bb77812 */ /* 0x000fe400078efcff */
[----:B------:R-:W-:Y:S01]  /*2860*/  LEA.HI.X.SX32 R7, R7, R60, 0x1, P2 ;  /* 0x0000003c07077211 */ /* 0x000fe200010f0eff */
[----:B------:R-:W-:Y:S01]  /*2870*/  IMAD R63, R134, 0x2, R61 ;  /* 0x00000002863f7824 */ /* 0x000fe200078e023d */
[----:B-1----:R-:W-:-:S03]  /*2880*/  LEA R2, P5, R105, R16, 0x1 ;  /* 0x0000001069027211 */ /* 0x002fc600078a08ff */
[----:B------:R-:W5:Y:S01]  /*2890*/  @P4 LDG.E.U16 R116, desc[UR20][R6.64] ;  /* 0x0000001406744981 */ /* 0x000f62000c1e1500 */
[----:B------:R-:W-:Y:S01]  /*28a0*/  ISETP.LT.AND P4, PT, R183, R88, P0 ;  /* 0x00000058b700720c */ /* 0x000fe20000781270 */
[C---:B------:R-:W-:Y:S01]  /*28b0*/  IMAD R65, R134.reuse, 0x2, R63 ;  /* 0x0000000286417824 */ /* 0x040fe200078e023f */
[----:B---3--:R-:W-:Y:S02]  /*28c0*/  LEA R4, P2, R15, R16, 0x1 ;  /* 0x000000100f047211 */ /* 0x008fe400078408ff */
[----:B------:R-:W-:Y:S02]  /*28d0*/  PRMT R114, RZ, 0x7610, R114 ;  /* 0x00007610ff727816 */ /* 0x000fe40000000072 */
[-C--:B------:R-:W-:Y:S02]  /*28e0*/  LEA.HI.X.SX32 R3, R105, R60.reuse, 0x1, P5 ;  /* 0x0000003c69037211 */ /* 0x080fe400028f0eff */
[C---:B------:R-:W-:Y:S02]  /*28f0*/  LOP3.LUT R185, R139.reuse, 0x1a, RZ, 0xfc, !PT ;  /* 0x0000001a8bb97812 */ /* 0x040fe400078efcff */
[----:B------:R-:W-:Y:S01]  /*2900*/  LOP3.LUT R187, R139, 0x28, RZ, 0xfc, !PT ;  /* 0x000000288bbb7812 */ /* 0x000fe200078efcff */
[----:B------:R1:W3:Y:S01]  /*2910*/  @P3 LDG.E.U16 R114, desc[UR20][R2.64] ;  /* 0x0000001402723981 */ /* 0x0002e2000c1e1500 */
[----:B------:R-:W-:Y:S01]  /*2920*/  LEA.HI.X.SX32 R5, R15, R60, 0x1, P2 ;  /* 0x0000003c0f057211 */ /* 0x000fe200010f0eff */
[----:B------:R-:W-:Y:S01]  /*2930*/  IMAD R15, R134, 0x4, R65 ;  /* 0x00000004860f7824 */ /* 0x000fe200078e0241 */
[----:B------:R-:W-:-:S02]  /*2940*/  PRMT R118, RZ, 0x7610, R118 ;  /* 0x00007610ff767816 */ /* 0x000fc40000000076 */
[-C--:B------:R-:W-:Y:S01]  /*2950*/  ISETP.LT.AND P3, PT, R185, R88.reuse, P0 ;  /* 0x00000058b900720c */ /* 0x080fe20000761270 */
[C---:B------:R-:W-:Y:S01]  /*2960*/  IMAD R67, R134.reuse, 0x2, R15 ;  /* 0x0000000286437824 */ /* 0x040fe200078e020f */
[----:B------:R-:W-:Y:S02]  /*2970*/  ISETP.LT.AND P2, PT, R187, R88, P0 ;  /* 0x00000058bb00720c */ /* 0x000fe40000741270 */
[----:B------:R-:W2:Y:S01]  /*2980*/  @P4 LDG.E.U16 R118, desc[UR20][R4.64] ;  /* 0x0000001404764981 */ /* 0x000ea2000c1e1500 */
[-C--:B-1----:R-:W-:Y:S01]  /*2990*/  LEA R2, P5, R11, R16.reuse, 0x1 ;  /* 0x000000100b027211 */ /* 0x082fe200078a08ff */
[----:B------:R-:W-:Y:S01]  /*29a0*/  IMAD R69, R134, 0x2, R67 ;  /* 0x0000000286457824 */ /* 0x000fe200078e0243 */
[----:B------:R-:W-:Y:S02]  /*29b0*/  LEA R6, P4, R61, R16, 0x1 ;  /* 0x000000103d067211 */ /* 0x000fe400078808ff */
[----:B------:R-:W-:Y:S02]  /*29c0*/  LOP3.LUT R189, R139, 0x30, RZ, 0xfc, !PT ;  /* 0x000000308bbd7812 */ /* 0x000fe400078efcff */
[----:B------:R-:W-:-:S02]  /*29d0*/  PRMT R103, RZ, 0x7610, R103 ;  /* 0x00007610ff677816 */ /* 0x000fc40000000067 */
[----:B------:R-:W-:Y:S02]  /*29e0*/  PRMT R98, RZ, 0x7610, R98 ;  /* 0x00007610ff627816 */ /* 0x000fe40000000062 */
[-C--:B------:R-:W-:Y:S02]  /*29f0*/  LEA.HI.X.SX32 R3, R11, R60.reuse, 0x1, P5 ;  /* 0x0000003c0b037211 */ /* 0x080fe400028f0eff */
[----:B------:R-:W-:Y:S01]  /*2a00*/  LEA.HI.X.SX32 R7, R61, R60, 0x1, P4 ;  /* 0x0000003c3d077211 */ /* 0x000fe200020f0eff */
[C---:B------:R-:W-:Y:S01]  /*2a10*/  IMAD R61, R134.reuse, 0x2, R69 ;  /* 0x00000002863d7824 */ /* 0x040fe200078e0245 */
[----:B------:R-:W-:Y:S01]  /*2a20*/  LOP3.LUT R191, R139, 0x38, RZ, 0xfc, !PT ;  /* 0x000000388bbf7812 */ /* 0x000fe200078efcff */
[----:B------:R1:W2:Y:S01]  /*2a30*/  @P3 LDG.E.U16 R103, desc[UR20][R2.64] ;  /* 0x0000001402673981 */ /* 0x0002a2000c1e1500 */
[-C--:B------:R-:W-:Y:S01]  /*2a40*/  ISETP.LT.AND P5, PT, R189, R88.reuse, P0 ;  /* 0x00000058bd00720c */ /* 0x080fe200007a1270 */
[----:B------:R-:W-:Y:S01]  /*2a50*/  IMAD R71, R134, 0x2, R61 ;  /* 0x0000000286477824 */ /* 0x000fe200078e023d */
[----:B------:R-:W-:Y:S01]  /*2a60*/  ISETP.LT.AND P4, PT, R191, R88, P0 ;  /* 0x00000058bf00720c */ /* 0x000fe20000781270 */
[----:B------:R0:W2:Y:S01]  /*2a70*/  @P2 LDG.E.U16 R98, desc[UR20][R6.64] ;  /* 0x0000001406622981 */ /* 0x0000a2000c1e1500 */
[----:B------:R-:W-:-:S02]  /*2a80*/  LOP3.LUT R193, R139, 0x12, RZ, 0xfc, !PT ;  /* 0x000000128bc17812 */ /* 0x000fc400078efcff */
[----:B------:R-:W-:Y:S02]  /*2a90*/  PRMT R102, RZ, 0x7610, R102 ;  /* 0x00007610ff667816 */ /* 0x000fe40000000066 */
[-C--:B-1----:R-:W-:Y:S02]  /*2aa0*/  LEA R2, P2, R15, R16.reuse, 0x1 ;  /* 0x000000100f027211 */ /* 0x082fe400078408ff */
[----:B------:R-:W-:Y:S02]  /*2ab0*/  LEA R4, P6, R71, R16, 0x1 ;  /* 0x0000001047047211 */ /* 0x000fe400078c08ff */
[----:B------:R-:W-:Y:S02]  /*2ac0*/  LEA.HI.X.SX32 R3, R15, R60, 0x1, P2 ;  /* 0x0000003c0f037211 */ /* 0x000fe400010f0eff */
[----:B------:R-:W-:Y:S02]  /*2ad0*/  LOP3.LUT R195, R139, 0x22, RZ, 0xfc, !PT ;  /* 0x000000228bc37812 */ /* 0x000fe400078efcff */
[----:B------:R-:W-:Y:S01]  /*2ae0*/  ISETP.LT.AND P3, PT, R193, R88, P0 ;  /* 0x00000058c100720c */ /* 0x000fe20000761270 */
[----:B------:R-:W2:Y:S01]  /*2af0*/  @P5 LDG.E.U16 R102, desc[UR20][R2.64] ;  /* 0x0000001402665981 */ /* 0x000ea2000c1e1500 */
[----:B------:R-:W-:-:S02]  /*2b00*/  PRMT R106, RZ, 0x7610, R106 ;  /* 0x00007610ff6a7816 */ /* 0x000fc4000000006a */
[----:B------:R-:W-:Y:S02]  /*2b10*/  LEA.HI.X.SX32 R5, R71, R60, 0x1, P6 ;  /* 0x0000003c47057211 */ /* 0x000fe400030f0eff */
[----:B------:R-:W-:Y:S02]  /*2b20*/  ISETP.LT.AND P2, PT, R195, R88, P0 ;  /* 0x00000058c300720c */ /* 0x000fe40000741270 */
[-C--:B0-----:R-:W-:Y:S01]  /*2b30*/  LEA R6, P5, R109, R16.reuse, 0x1 ;  /* 0x000000106d067211 */ /* 0x081fe200078a08ff */
[----:B------:R0:W2:Y:S01]  /*2b40*/  @P4 LDG.E.U16 R106, desc[UR20][R4.64] ;  /* 0x00000014046a4981 */ /* 0x0000a2000c1e1500 */
[----:B------:R-:W-:Y:S02]  /*2b50*/  PRMT R107, RZ, 0x7610, R107 ;  /* 0x00007610ff6b7816 */ /* 0x000fe4000000006b */
[----:B------:R-:W-:Y:S02]  /*2b60*/  LEA R10, P4, R23, R16, 0x1 ;  /* 0x00000010170a7211 */ /* 0x000fe400078808ff */
[----:B------:R-:W-:-:S02]  /*2b70*/  LEA.HI.X.SX32 R7, R109, R60, 0x1, P5 ;  /* 0x0000003c6d077211 */ /* 0x000fc400028f0eff */
[----:B------:R-:W-:Y:S02]  /*2b80*/  LOP3.LUT R197, R139, 0x2a, RZ, 0xfc, !PT ;  /* 0x0000002a8bc57812 */ /* 0x000fe400078efcff */
[----:B------:R-:W-:Y:S01]  /*2b90*/  PRMT R111, RZ, 0x7610, R111 ;  /* 0x00007610ff6f7816 */ /* 0x000fe2000000006f */
[----:B------:R1:W2:Y:S01]  /*2ba0*/  @P3 LDG.E.U16 R107, desc[UR20][R6.64] ;  /* 0x00000014066b3981 */ /* 0x0002a2000c1e1500 */
[----:B------:R-:W-:Y:S02]  /*2bb0*/  LEA.HI.X.SX32 R11, R23, R60, 0x1, P4 ;  /* 0x0000003c170b7211 */ /* 0x000fe400020f0eff */
[----:B------:R-:W-:Y:S02]  /*2bc0*/  LOP3.LUT R199, R139, 0x32, RZ, 0xfc, !PT ;  /* 0x000000328bc77812 */ /* 0x000fe400078efcff */
[-C--:B------:R-:W-:Y:S01]  /*2bd0*/  ISETP.LT.AND P3, PT, R197, R88.reuse, P0 ;  /* 0x00000058c500720c */ /* 0x080fe20000761270 */
[----:B------:R-:W2:Y:S01]  /*2be0*/  @P2 LDG.E.U16 R111, desc[UR20][R10.64] ;  /* 0x000000140a6f2981 */ /* 0x000ea2000c1e1500 */
[----:B------:R-:W-:-:S02]  /*2bf0*/  ISETP.LT.AND P2, PT, R199, R88, P0 ;  /* 0x00000058c700720c */ /* 0x000fc40000741270 */
[-C--:B0-----:R-:W-:Y:S02]  /*2c00*/  LEA R4, P4, R63, R16.reuse, 0x1 ;  /* 0x000000103f047211 */ /* 0x081fe400078808ff */
[----:B------:R-:W-:Y:S02]  /*2c10*/  LOP3.LUT R201, R139, 0x3a, RZ, 0xfc, !PT ;  /* 0x0000003a8bc97812 */ /* 0x000fe400078efcff */
[----:B------:R-:W-:Y:S01]  /*2c20*/  PRMT R87, RZ, 0x7610, R87 ;  /* 0x00007610ff577816 */ /* 0x000fe20000000057 */
[----:B------:R-:W-:Y:S01]  /*2c30*/  IMAD R71, R134, 0x2, R71 ;  /* 0x0000000286477824 */ /* 0x000fe200078e0247 */
[----:B------:R-:W-:Y:S02]  /*2c40*/  LEA R2, P5, R67, R16, 0x1 ;  /* 0x0000001043027211 */ /* 0x000fe400078a08ff */
[----:B------:R-:W-:Y:S02]  /*2c50*/  LEA.HI.X.SX32 R5, R63, R60, 0x1, P4 ;  /* 0x0000003c3f057211 */ /* 0x000fe400020f0eff */
[----:B------:R-:W-:-:S02]  /*2c60*/  LOP3.LUT R203, R139, 0xc, RZ, 0xfc, !PT ;  /* 0x0000000c8bcb7812 */ /* 0x000fc400078efcff */
[----:B------:R-:W-:Y:S01]  /*2c70*/  ISETP.LT.AND P4, PT, R201, R88, P0 ;  /* 0x00000058c900720c */ /* 0x000fe20000781270 */
[----:B------:R0:W2:Y:S01]  /*2c80*/  @P3 LDG.E.U16 R87, desc[UR20][R4.64] ;  /* 0x0000001404573981 */ /* 0x0000a2000c1e1500 */
[----:B------:R-:W-:Y:S02]  /*2c90*/  PRMT R91, RZ, 0x7610, R91 ;  /* 0x00007610ff5b7816 */ /* 0x000fe4000000005b */
[----:B------:R-:W-:Y:S02]  /*2ca0*/  LEA.HI.X.SX32 R3, R67, R60, 0x1, P5 ;  /* 0x0000003c43037211 */ /* 0x000fe400028f0eff */
[----:B------:R-:W-:Y:S02]  /*2cb0*/  ISETP.LT.AND P5, PT, R203, R88, P0 ;  /* 0x00000058cb00720c */ /* 0x000fe400007a1270 */
[----:B-1----:R-:W-:Y:S01]  /*2cc0*/  LEA R6, P3, R71, R16, 0x1 ;  /* 0x0000001047067211 */ /* 0x002fe200078608ff */
[----:B------:R1:W2:Y:S01]  /*2cd0*/  @P2 LDG.E.U16 R91, desc[UR20][R2.64] ;  /* 0x00000014025b2981 */ /* 0x0002a2000c1e1500 */
[----:B------:R-:W-:-:S02]  /*2ce0*/  PRMT R85, RZ, 0x7610, R85 ;  /* 0x00007610ff557816 */ /* 0x000fc40000000055 */
[----:B------:R-:W-:Y:S02]  /*2cf0*/  LEA R14, P2, R101, R16, 0x1 ;  /* 0x00000010650e7211 */ /* 0x000fe400078408ff */
[-C--:B------:R-:W-:Y:S02]  /*2d00*/  LEA.HI.X.SX32 R7, R71, R60.reuse, 0x1, P3 ;  /* 0x0000003c47077211 */ /* 0x080fe400018f0eff */
[----:B------:R-:W-:Y:S02]  /*2d10*/  PRMT R86, RZ, 0x7610, R86 ;  /* 0x00007610ff567816 */ /* 0x000fe40000000056 */
[----:B------:R-:W-:Y:S01]  /*2d20*/  LOP3.LUT R207, R139, 0x1c, RZ, 0xfc, !PT ;  /* 0x0000001c8bcf7812 */ /* 0x000fe200078efcff */
[----:B------:R-:W2:Y:S01]  /*2d30*/  @P4 LDG.E.U16 R85, desc[UR20][R6.64] ;  /* 0x0000001406554981 */ /* 0x000ea2000c1e1500 */
[----:B------:R-:W-:Y:S02]  /*2d40*/  LEA.HI.X.SX32 R15, R101, R60, 0x1, P2 ;  /* 0x0000003c650f7211 */ /* 0x000fe400010f0eff */
[----:B0-----:R-:W-:-:S02]  /*2d50*/  LEA R4, P4, R113, R16, 0x1 ;  /* 0x0000001071047211 */ /* 0x001fc400078808ff */
[----:B------:R-:W-:Y:S01]  /*2d60*/  LOP3.LUT R205, R139, 0x14, RZ, 0xfc, !PT ;  /* 0x000000148bcd7812 */ /* 0x000fe200078efcff */
[----:B------:R-:W2:Y:S01]  /*2d70*/  @P5 LDG.E.U16 R86, desc[UR20][R14.64] ;  /* 0x000000140e565981 */ /* 0x000ea2000c1e1500 */
[----:B------:R-:W-:Y:S02]  /*2d80*/  ISETP.LT.AND P2, PT, R207, R88, P0 ;  /* 0x00000058cf00720c */ /* 0x000fe40000741270 */
[----:B------:R-:W-:Y:S02]  /*2d90*/  LOP3.LUT R209, R139, 0x24, RZ, 0xfc, !PT ;  /* 0x000000248bd17812 */ /* 0x000fe400078efcff */
[----:B------:R-:W-:Y:S02]  /*2da0*/  LEA R10, P5, R21, R16, 0x1 ;  /* 0x00000010150a7211 */ /* 0x000fe400078a08ff */
[----:B------:R-:W-:Y:S02]  /*2db0*/  LEA.HI.X.SX32 R5, R113, R60, 0x1, P4 ;  /* 0x0000003c71057211 */ /* 0x000fe400020f0eff */
[----:B------:R-:W-:-:S02]  /*2dc0*/  ISETP.LT.AND P3, PT, R205, R88, P0 ;  /* 0x00000058cd00720c */ /* 0x000fc40000761270 */
[----:B------:R-:W-:Y:S02]  /*2dd0*/  ISETP.LT.AND P4, PT, R209, R88, P0 ;  /* 0x00000058d100720c */ /* 0x000fe40000781270 */
[----:B------:R-:W-:Y:S02]  /*2de0*/  PRMT R90, RZ, 0x7610, R90 ;  /* 0x00007610ff5a7816 */ /* 0x000fe4000000005a */
[----:B------:R-:W-:Y:S02]  /*2df0*/  LEA.HI.X.SX32 R11, R21, R60, 0x1, P5 ;  /* 0x0000003c150b7211 */ /* 0x000fe400028f0eff */
[----:B-1----:R-:W-:Y:S02]  /*2e00*/  LEA R2, P5, R25, R16, 0x1 ;  /* 0x0000001019027211 */ /* 0x002fe400078a08ff */
[----:B------:R-:W-:Y:S01]  /*2e10*/  LOP3.LUT R213, R139, 0x34, RZ, 0xfc, !PT ;  /* 0x000000348bd57812 */ /* 0x000fe200078efcff */
[----:B------:R-:W2:Y:S01]  /*2e20*/  @P2 LDG.E.U16 R90, desc[UR20][R10.64] ;  /* 0x000000140a5a2981 */ /* 0x000ea2000c1e1500 */
[----:B------:R-:W-:-:S02]  /*2e30*/  PRMT R84, RZ, 0x7610, R84 ;  /* 0x00007610ff547816 */ /* 0x000fc40000000054 */
[----:B------:R-:W-:Y:S02]  /*2e40*/  PRMT R246, RZ, 0x7610, R246 ;  /* 0x00007610fff67816 */ /* 0x000fe400000000f6 */
[----:B------:R-:W-:Y:S02]  /*2e50*/  LEA.HI.X.SX32 R3, R25, R60, 0x1, P5 ;  /* 0x0000003c19037211 */ /* 0x000fe400028f0eff */
[----:B------:R-:W-:Y:S01]  /*2e60*/  ISETP.LT.AND P2, PT, R213, R88, P0 ;  /* 0x00000058d500720c */ /* 0x000fe20000741270 */
[----:B------:R0:W2:Y:S01]  /*2e70*/  @P3 LDG.E.U16 R84, desc[UR20][R4.64] ;  /* 0x0000001404543981 */ /* 0x0000a2000c1e1500 */
[----:B------:R-:W-:-:S03]  /*2e80*/  LOP3.LUT R211, R139, 0x2c, RZ, 0xfc, !PT ;  /* 0x0000002c8bd37812 */ /* 0x000fc600078efcff */
[----:B------:R1:W2:Y:S01]  /*2e90*/  @P4 LDG.E.U16 R246, desc[UR20][R2.64] ;  /* 0x0000001402f64981 */ /* 0x0002a2000c1e1500 */
[----:B------:R-:W-:Y:S02]  /*2ea0*/  PRMT R242, RZ, 0x7610, R242 ;  /* 0x00007610fff27816 */ /* 0x000fe400000000f2 */
[----:B0-----:R-:W-:Y:S02]  /*2eb0*/  LEA R4, P4, R69, R16, 0x1 ;  /* 0x0000001045047211 */ /* 0x001fe400078808ff */
[----:B------:R-:W-:Y:S02]  /*2ec0*/  ISETP.LT.AND P3, PT, R211, R88, P0 ;  /* 0x00000058d300720c */ /* 0x000fe40000761270 */
[----:B------:R-:W-:Y:S01]  /*2ed0*/  LEA.HI.X.SX32 R5, R69, R60, 0x1, P4 ;  /* 0x0000003c45057211 */ /* 0x000fe200020f0eff */
[----:B------:R-:W-:Y:S01]  /*2ee0*/  IMAD R71, R134, 0x2, R71 ;  /* 0x0000000286477824 */ /* 0x000fe200078e0247 */
[----:B------:R-:W-:-:S03]  /*2ef0*/  LEA R6, P6, R65, R16, 0x1 ;  /* 0x0000001041067211 */ /* 0x000fc600078c08ff */
[----:B------:R-:W2:Y:S01]  /*2f00*/  @P2 LDG.E.U16 R242, desc[UR20][R4.64] ;  /* 0x0000001404f22981 */ /* 0x000ea2000c1e1500 */
[----:B-1----:R-:W-:Y:S02]  /*2f10*/  LEA R2, P2, R13, R16, 0x1 ;  /* 0x000000100d027211 */ /* 0x002fe400078408ff */
[----:B------:R-:W-:Y:S02]  /*2f20*/  PRMT R244, RZ, 0x7610, R244 ;  /* 0x00007610fff47816 */ /* 0x000fe400000000f4 */
[-C--:B------:R-:W-:Y:S02]  /*2f30*/  LEA.HI.X.SX32 R7, R65, R60.reuse, 0x1, P6 ;  /* 0x0000003c41077211 */ /* 0x080fe400030f0eff */
[----:B------:R-:W-:Y:S02]  /*2f40*/  LEA.HI.X.SX32 R3, R13, R60, 0x1, P2 ;  /* 0x0000003c0d037211 */ /* 0x000fe400010f0eff */
[----:B------:R-:W-:Y:S01]  /*2f50*/  LEA.HI R215, R97, 0xe, RZ, 0x1a ;  /* 0x0000000e61d77811 */ /* 0x000fe200078fd0ff */
[----:B------:R0:W2:Y:S01]  /*2f60*/  @P3 LDG.E.U16 R244, desc[UR20][R6.64] ;  /* 0x0000001406f43981 */ /* 0x0000a2000c1e1500 */
[----:B------:R-:W-:-:S03]  /*2f70*/  LEA R24, P2, R71, R16, 0x1 ;  /* 0x0000001047187211 */ /* 0x000fc600078408ff */
[----:B------:R-:W-:Y:S01]  /*2f80*/  IMAD R11, R215, R134, RZ ;  /* 0x00000086d70b7224 */ /* 0x000fe200078e02ff */
[----:B------:R-:W-:Y:S02]  /*2f90*/  LEA.HI.X.SX32 R25, R71, R60, 0x1, P2 ;  /* 0x0000003c47197211 */ /* 0x000fe400010f0eff */
[----:B0-----:R-:W-:Y:S02]  /*2fa0*/  LEA R6, P2, R17, R16, 0x1 ;  /* 0x0000001011067211 */ /* 0x001fe400078408ff */
[----:B------:R-:W-:Y:S02]  /*2fb0*/  LOP3.LUT R227, R139, 0x26, RZ, 0xfc, !PT ;  /* 0x000000268be37812 */ /* 0x000fe400078efcff */
[----:B------:R-:W-:Y:S02]  /*2fc0*/  LEA.HI.X.SX32 R7, R17, R60, 0x1, P2 ;  /* 0x0000003c11077211 */ /* 0x000fe400010f0eff */
[-C--:B------:R-:W-:Y:S02]  /*2fd0*/  LEA R10, P2, R11, R16.reuse, 0x1 ;  /* 0x000000100b0a7211 */ /* 0x080fe400078408ff */
[----:B------:R-:W-:-:S02]  /*2fe0*/  LEA R4, P5, R9, R16, 0x1 ;  /* 0x0000001009047211 */ /* 0x000fc400078a08ff */
[----:B------:R-:W-:Y:S02]  /*2ff0*/  LEA.HI.X.SX32 R11, R11, R60, 0x1, P2 ;  /* 0x0000003c0b0b7211 */ /* 0x000fe400010f0eff */
[----:B------:R-:W-:Y:S02]  /*3000*/  ISETP.LT.AND P2, PT, R227, R88, P0 ;  /* 0x00000058e300720c */ /* 0x000fe40000741270 */
[----:B------:R-:W-:Y:S02]  /*3010*/  LEA.HI R217, R97, 0x1e, RZ, 0x1a ;  /* 0x0000001e61d97811 */ /* 0x000fe400078fd0ff */
[----:B------:R-:W-:Y:S02]  /*3020*/  LOP3.LUT R225, R139, 0x16, RZ, 0xfc, !PT ;  /* 0x000000168be17812 */ /* 0x000fe400078efcff */
[----:B------:R-:W-:Y:S02]  /*3030*/  LEA.HI.X.SX32 R5, R9, R60, 0x1, P5 ;  /* 0x0000003c09057211 */ /* 0x000fe400028f0eff */
[----:B------:R-:W-:-:S02]  /*3040*/  LEA R18, P6, R19, R16, 0x1 ;  /* 0x0000001013127211 */ /* 0x000fc400078c08ff */
[----:B------:R-:W-:Y:S02]  /*3050*/  LEA.HI R219, R97, 0x2e, RZ, 0x1a ;  /* 0x0000002e61db7811 */ /* 0x000fe400078fd0ff */
[----:B------:R-:W-:Y:S02]  /*3060*/  LEA R20, P5, R59, R16, 0x1 ;  /* 0x000000103b147211 */ /* 0x000fe400078a08ff */
[----:B------:R-:W-:Y:S01]  /*3070*/  LOP3.LUT R223, R139, 0x3c, RZ, 0xfc, !PT ;  /* 0x0000003c8bdf7812 */ /* 0x000fe200078efcff */
[----:B------:R-:W-:Y:S01]  /*3080*/  IMAD R15, R217, R134, RZ ;  /* 0x00000086d90f7224 */ /* 0x000fe200078e02ff */
[----:B------:R-:W-:Y:S02]  /*3090*/  ISETP.LT.AND P3, PT, R225, R88, P0 ;  /* 0x00000058e100720c */ /* 0x000fe40000761270 */
[----:B------:R-:W-:Y:S02]  /*30a0*/  LEA.HI.X.SX32 R19, R19, R60, 0x1, P6 ;  /* 0x0000003c13137211 */ /* 0x000fe400030f0eff */
[----:B------:R-:W-:Y:S01]  /*30b0*/  PRMT R236, RZ, 0x7610, R236 ;  /* 0x00007610ffec7816 */ /* 0x000fe200000000ec */
[----:B------:R-:W-:Y:S01]  /*30c0*/  IMAD R56, R219, R134, RZ ;  /* 0x00000086db387224 */ /* 0x000fe200078e02ff */
[----:B------:R-:W-:-:S02]  /*30d0*/  LEA R22, P6, R61, R16, 0x1 ;  /* 0x000000103d167211 */ /* 0x000fc400078c08ff */
[----:B------:R-:W-:Y:S02]  /*30e0*/  LEA.HI.X.SX32 R21, R59, R60, 0x1, P5 ;  /* 0x0000003c3b157211 */ /* 0x000fe400028f0eff */
[----:B------:R-:W-:Y:S02]  /*30f0*/  LEA R8, P5, R57, R16, 0x1 ;  /* 0x0000001039087211 */ /* 0x000fe400078a08ff */
[----:B------:R-:W-:Y:S01]  /*3100*/  ISETP.LT.AND P4, PT, R223, R88, P0 ;  /* 0x00000058df00720c */ /* 0x000fe20000781270 */
[----:B------:R-:W2:Y:S01]  /*3110*/  @P2 LDG.E.U16 R236, desc[UR20][R20.64] ;  /* 0x0000001414ec2981 */ /* 0x000ea2000c1e1500 */
[----:B------:R-:W-:Y:S02]  /*3120*/  LEA.HI.X.SX32 R23, R61, R60, 0x1, P6 ;  /* 0x0000003c3d177211 */ /* 0x000fe400030f0eff */
[----:B------:R-:W-:Y:S02]  /*3130*/  LEA R12, P6, R15, R16, 0x1 ;  /* 0x000000100f0c7211 */ /* 0x000fe400078c08ff */
[----:B------:R-:W-:-:S02]  /*3140*/  LEA.HI.X.SX32 R9, R57, R60, 0x1, P5 ;  /* 0x0000003c39097211 */ /* 0x000fc400028f0eff */
[----:B------:R-:W-:Y:S02]  /*3150*/  LEA R14, P5, R56, R16, 0x1 ;  /* 0x00000010380e7211 */ /* 0x000fe400078a08ff */
[----:B------:R-:W-:Y:S02]  /*3160*/  PRMT R218, RZ, 0x7610, R218 ;  /* 0x00007610ffda7816 */ /* 0x000fe400000000da */
[C---:B------:R-:W-:Y:S02]  /*3170*/  ISETP.LT.AND P2, PT, R139.reuse, R88, P0 ;  /* 0x000000588b00720c */ /* 0x040fe40000741270 */
[----:B------:R-:W-:Y:S02]  /*3180*/  LOP3.LUT R229, R139, 0x36, RZ, 0xfc, !PT ;  /* 0x000000368be57812 */ /* 0x000fe400078efcff */
[-C--:B------:R-:W-:Y:S02]  /*3190*/  LEA.HI.X.SX32 R13, R15, R60.reuse, 0x1, P6 ;  /* 0x0000003c0f0d7211 */ /* 0x080fe400030f0eff */
[----:B------:R-:W-:Y:S01]  /*31a0*/  PRMT R240, RZ, 0x7610, R240 ;  /* 0x00007610fff07816 */ /* 0x000fe200000000f0 */
[----:B------:R-:W-:Y:S01]  /*31b0*/  IMAD R81, R138, R135, RZ ;  /* 0x000000878a517224 */ /* 0x000fe200078e02ff */
[----:B------:R-:W-:Y:S01]  /*31c0*/  LOP3.LUT R231, R139, 0x2, RZ, 0xfc, !PT ;  /* 0x000000028be77812 */ /* 0x000fe200078efcff */
[----:B------:R0:W2:Y:S01]  /*31d0*/  @P3 LDG.E.U16 R218, desc[UR20][R18.64] ;  /* 0x0000001412da3981 */ /* 0x0000a2000c1e1500 */
[----:B------:R-:W-:-:S02]  /*31e0*/  LEA.HI.X.SX32 R15, R56, R60, 0x1, P5 ;  /* 0x0000003c380f7211 */ /* 0x000fc400028f0eff */
[-C--:B------:R-:W-:Y:S01]  /*31f0*/  ISETP.LT.AND P5, PT, R229, R88.reuse, P0 ;  /* 0x00000058e500720c */ /* 0x080fe200007a1270 */
[----:B------:R-:W2:Y:S01]  /*3200*/  @P4 LDG.E.U16 R240, desc[UR20][R24.64] ;  /* 0x0000001418f04981 */ /* 0x000ea2000c1e1500 */
[----:B------:R-:W-:Y:S02]  /*3210*/  PRMT R120, RZ, 0x7610, R120 ;  /* 0x00007610ff787816 */ /* 0x000fe40000000078 */
[----:B------:R-:W-:Y:S01]  /*3220*/  ISETP.LT.AND P3, PT, R231, R88, P0 ;  /* 0x00000058e700720c */ /* 0x000fe20000761270 */
[----:B------:R-:W-:Y:S01]  /*3230*/  IMAD R26, R26, UR4, RZ ;  /* 0x000000041a1a7c24 */ /* 0x000fe2000f8e02ff */
[----:B------:R-:W-:Y:S02]  /*3240*/  LEA.HI R221, R97, 0x3e, RZ, 0x1a ;  /* 0x0000003e61dd7811 */ /* 0x000fe400078fd0ff */
[----:B------:R-:W-:Y:S01]  /*3250*/  LEA R80, P4, R81, UR14, 0x1 ;  /* 0x0000000e51507c11 */ /* 0x000fe2000f8808ff */
[----:B------:R-:W2:Y:S01]  /*3260*/  @P2 LDG.E.U16 R120, desc[UR20][R2.64] ;  /* 0x0000001402782981 */ /* 0x000ea2000c1e1500 */
[----:B------:R-:W-:Y:S01]  /*3270*/  PRMT R234, RZ, 0x7610, R234 ;  /* 0x00007610ffea7816 */ /* 0x000fe200000000ea */
[----:B------:R-:W-:Y:S01]  /*3280*/  IMAD R28, R28, UR4, RZ ;  /* 0x000000041c1c7c24 */ /* 0x000fe2000f8e02ff */
[----:B------:R-:W-:Y:S01]  /*3290*/  PRMT R115, RZ, 0x7610, R115 ;  /* 0x00007610ff737816 */ /* 0x000fe20000000073 */
[----:B------:R-:W-:Y:S01]  /*32a0*/  IMAD R58, R221, R134, RZ ;  /* 0x00000086dd3a7224 */ /* 0x000fe200078e02ff */
[----:B------:R-:W-:-:S02]  /*32b0*/  LEA.HI.X.SX32 R81, R81, UR15, 0x1, P4 ;  /* 0x0000000f51517c11 */ /* 0x000fc4000a0f0eff */
[C---:B0-----:R-:W-:Y:S01]  /*32c0*/  LEA R18, P2, R26.reuse, R80, 0x1 ;  /* 0x000000501a127211 */ /* 0x041fe200078408ff */
[----:B------:R-:W-:Y:S01]  /*32d0*/  IMAD R27, R27, UR4, RZ ;  /* 0x000000041b1b7c24 */ /* 0x000fe2000f8e02ff */
[----:B------:R0:W2:Y:S01]  /*32e0*/  @P5 LDG.E.U16 R234, desc[UR20][R22.64] ;  /* 0x0000001416ea5981 */ /* 0x0000a2000c1e1500 */
[----:B------:R-:W-:Y:S01]  /*32f0*/  IMAD R29, R29, UR4, RZ ;  /* 0x000000041d1d7c24 */ /* 0x000fe2000f8e02ff */
[----:B------:R-:W-:Y:S01]  /*3300*/  LEA.HI.X.SX32 R19, R26, R81, 0x1, P2 ;  /* 0x000000511a137211 */ /* 0x000fe200010f0eff */
[----:B------:R-:W-:Y:S01]  /*3310*/  IMAD R31, R31, UR4, RZ ;  /* 0x000000041f1f7c24 */ /* 0x000fe2000f8e02ff */
[----:B------:R-:W-:Y:S01]  /*3320*/  LEA R16, P6, R58, R16, 0x1 ;  /* 0x000000103a107211 */ /* 0x000fe200078c08ff */
[----:B------:R-:W2:Y:S01]  /*3330*/  @P3 LDG.E.U16 R115, desc[UR20][R4.64] ;  /* 0x0000001404733981 */ /* 0x000ea2000c1e1500 */
[----:B------:R-:W-:Y:S01]  /*3340*/  IMAD R57, R32, UR4, RZ ;  /* 0x0000000420397c24 */ /* 0x000fe2000f8e02ff */
[-C--:B------:R-:W-:Y:S01]  /*3350*/  LEA R20, P5, R27, R80.reuse, 0x1 ;  /* 0x000000501b147211 */ /* 0x080fe200078a08ff */
[----:B------:R-:W-:Y:S01]  /*3360*/  IMAD R56, R30, UR4, RZ ;  /* 0x000000041e387c24 */ /* 0x000fe2000f8e02ff */
[-C--:B0-----:R-:W-:Y:S01]  /*3370*/  LEA R22, P2, R28, R80.reuse, 0x1 ;  /* 0x000000501c167211 */ /* 0x081fe200078408ff */
[----:B------:R-:W-:Y:S01]  /*3380*/  IMAD R33, R33, UR4, RZ ;  /* 0x0000000421217c24 */ /* 0x000fe2000f8e02ff */
[----:B------:R-:W-:-:S02]  /*3390*/  LEA R24, P3, R29, R80, 0x1 ;  /* 0x000000501d187211 */ /* 0x000fc400078608ff */
[-C--:B------:R-:W-:Y:S02]  /*33a0*/  LEA.HI.X.SX32 R23, R28, R81.reuse, 0x1, P2 ;  /* 0x000000511c177211 */ /* 0x080fe400010f0eff */
[----:B------:R-:W-:Y:S01]  /*33b0*/  LEA.HI.X.SX32 R17, R58, R60, 0x1, P6 ;  /* 0x0000003c3a117211 */ /* 0x000fe200030f0eff */
[----:B------:R-:W-:Y:S01]  /*33c0*/  IMAD R60, R36, UR4, RZ ;  /* 0x00000004243c7c24 */ /* 0x000fe2000f8e02ff */
[-C--:B------:R-:W-:Y:S01]  /*33d0*/  LEA R28, P2, R31, R80.reuse, 0x1 ;  /* 0x000000501f1c7211 */ /* 0x080fe200078408ff */
[----:B------:R-:W-:Y:S01]  /*33e0*/  IMAD R58, R34, UR4, RZ ;  /* 0x00000004223a7c24 */ /* 0x000fe2000f8e02ff */
[-C--:B------:R-:W-:Y:S01]  /*33f0*/  LEA.HI.X.SX32 R21, R27, R81.reuse, 0x1, P5 ;  /* 0x000000511b157211 */ /* 0x080fe200028f0eff */
[----:B------:R-:W-:Y:S01]  /*3400*/  IMAD R61, R37, UR4, RZ ;  /* 0x00000004253d7c24 */ /* 0x000fe2000f8e02ff */
[----:B------:R-:W-:Y:S02]  /*3410*/  LEA.HI.X.SX32 R25, R29, R81, 0x1, P3 ;  /* 0x000000511d197211 */ /* 0x000fe400018f0eff */
[-C--:B------:R-:W-:Y:S01]  /*3420*/  LEA R30, P6, R57, R80.reuse, 0x1 ;  /* 0x00000050391e7211 */ /* 0x080fe200078c08ff */
[----:B------:R-:W-:Y:S01]  /*3430*/  IMAD R59, R35, UR4, RZ ;  /* 0x00000004233b7c24 */ /* 0x000fe2000f8e02ff */
[----:B------:R-:W-:-:S02]  /*3440*/  LEA R26, P5, R56, R80, 0x1 ;  /* 0x00000050381a7211 */ /* 0x000fc400078a08ff */
[-C--:B------:R-:W-:Y:S01]  /*3450*/  LEA R32, P3, R33, R80.reuse, 0x1 ;  /* 0x0000005021207211 */ /* 0x080fe200078608ff */
[----:B------:R-:W-:Y:S01]  /*3460*/  IMAD R62, R38, UR4, RZ ;  /* 0x00000004263e7c24 */ /* 0x000fe2000f8e02ff */
[-C--:B------:R-:W-:Y:S01]  /*3470*/  LEA.HI.X.SX32 R29, R31, R81.reuse, 0x1, P2 ;  /* 0x000000511f1d7211 */ /* 0x080fe200010f0eff */
[----:B------:R-:W-:Y:S01]  /*3480*/  IMAD R64, R40, UR4, RZ ;  /* 0x0000000428407c24 */ /* 0x000fe2000f8e02ff */
[-C--:B------:R-:W-:Y:S01]  /*3490*/  LEA.HI.X.SX32 R31, R57, R81.reuse, 0x1, P6 ;  /* 0x00000051391f7211 */ /* 0x080fe200030f0eff */
[----:B------:R-:W-:Y:S01]  /*34a0*/  IMAD R65, R41, UR4, RZ ;  /* 0x0000000429417c24 */ /* 0x000fe2000f8e02ff */
[-C--:B------:R-:W-:Y:S02]  /*34b0*/  LEA.HI.X.SX32 R27, R56, R81.reuse, 0x1, P5 ;  /* 0x00000051381b7211 */ /* 0x080fe400028f0eff */
[----:B------:R-:W-:Y:S02]  /*34c0*/  LEA.HI.X.SX32 R33, R33, R81, 0x1, P3 ;  /* 0x0000005121217211 */ /* 0x000fe400018f0eff */
[-C--:B------:R-:W-:Y:S01]  /*34d0*/  LEA R38, P6, R60, R80.reuse, 0x1 ;  /* 0x000000503c267211 */ /* 0x080fe200078c08ff */
[----:B------:R-:W-:Y:S01]  /*34e0*/  IMAD R63, R39, UR4, RZ ;  /* 0x00000004273f7c24 */ /* 0x000fe2000f8e02ff */
[----:B------:R-:W-:-:S02]  /*34f0*/  LEA R34, P5, R58, R80, 0x1 ;  /* 0x000000503a227211 */ /* 0x000fc400078a08ff */
[-C--:B------:R-:W-:Y:S02]  /*3500*/  LEA R40, P3, R61, R80.reuse, 0x1 ;  /* 0x000000503d287211 */ /* 0x080fe400078608ff */
[-C--:B------:R-:W-:Y:S01]  /*3510*/  LEA R36, P2, R59, R80.reuse, 0x1 ;  /* 0x000000503b247211 */ /* 0x080fe200078408ff */
[----:B------:R-:W-:Y:S01]  /*3520*/  IMAD R72, R46, UR4, RZ ;  /* 0x000000042e487c24 */ /* 0x000fe2000f8e02ff */
[-C--:B------:R-:W-:Y:S01]  /*3530*/  LEA.HI.X.SX32 R39, R60, R81.reuse, 0x1, P6 ;  /* 0x000000513c277211 */ /* 0x080fe200030f0eff */
[----:B------:R-:W-:Y:S01]  /*3540*/  IMAD R66, R42, UR4, RZ ;  /* 0x000000042a427c24 */ /* 0x000fe2000f8e02ff */
[-C--:B------:R-:W-:Y:S01]  /*3550*/  LEA.HI.X.SX32 R35, R58, R81.reuse, 0x1, P5 ;  /* 0x000000513a237211 */ /* 0x080fe200028f0eff */
[----:B------:R-:W-:Y:S01]  /*3560*/  IMAD R68, R44, UR4, RZ ;  /* 0x000000042c447c24 */ /* 0x000fe2000f8e02ff */
[-C--:B------:R-:W-:Y:S01]  /*3570*/  LEA.HI.X.SX32 R41, R61, R81.reuse, 0x1, P3 ;  /* 0x000000513d297211 */ /* 0x080fe200018f0eff */
[----:B------:R-:W-:Y:S01]  /*3580*/  IMAD R76, R48, UR4, RZ ;  /* 0x00000004304c7c24 */ /* 0x000fe2000f8e02ff */
[-C--:B------:R-:W-:Y:S01]  /*3590*/  LEA R46, P6, R64, R80.reuse, 0x1 ;  /* 0x00000050402e7211 */ /* 0x080fe200078c08ff */
[----:B------:R-:W-:Y:S01]  /*35a0*/  IMAD R70, R45, UR4, RZ ;  /* 0x000000042d467c24 */ /* 0x000fe2000f8e02ff */
[----:B------:R-:W-:Y:S01]  /*35b0*/  LEA.HI.X.SX32 R37, R59, R81, 0x1, P2 ;  /* 0x000000513b257211 */ /* 0x000fe200010f0eff */
[----:B------:R-:W-:Y:S01]  /*35c0*/  IMAD R67, R43, UR4, RZ ;  /* 0x000000042b437c24 */ /* 0x000fe2000f8e02ff */
[----:B------:R-:W-:-:S02]  /*35d0*/  LEA R42, P5, R62, R80, 0x1 ;  /* 0x000000503e2a7211 */ /* 0x000fc400078a08ff */
[-C--:B------:R-:W-:Y:S01]  /*35e0*/  LEA R48, P3, R65, R80.reuse, 0x1 ;  /* 0x0000005041307211 */ /* 0x080fe200078608ff */
[----:B------:R-:W-:Y:S01]  /*35f0*/  IMAD R74, R47, UR4, RZ ;  /* 0x000000042f4a7c24 */ /* 0x000fe2000f8e02ff */
[-C--:B------:R-:W-:Y:S01]  /*3600*/  LEA R44, P2, R63, R80.reuse, 0x1 ;  /* 0x000000503f2c7211 */ /* 0x080fe200078408ff */
[----:B------:R-:W-:Y:S01]  /*3610*/  IMAD R92, R49, UR4, RZ ;  /* 0x00000004315c7c24 */ /* 0x000fe2000f8e02ff */
[-C--:B------:R-:W-:Y:S01]  /*3620*/  LEA.HI.X.SX32 R47, R64, R81.reuse, 0x1, P6 ;  /* 0x00000051402f7211 */ /* 0x080fe200030f0eff */
[----:B------:R-:W-:Y:S01]  /*3630*/  IMAD R69, R54, UR4, RZ ;  /* 0x0000000436457c24 */ /* 0x000fe2000f8e02ff */
[-C--:B------:R-:W-:Y:S01]  /*3640*/  LEA.HI.X.SX32 R43, R62, R81.reuse, 0x1, P5 ;  /* 0x000000513e2b7211 */ /* 0x080fe200028f0eff */
[----:B------:R-:W-:Y:S01]  /*3650*/  IMAD R77, R50, UR4, RZ ;  /* 0x00000004324d7c24 */ /* 0x000fe2000f8e02ff */
[----:B------:R-:W-:Y:S01]  /*3660*/  LEA.HI.X.SX32 R49, R65, R81, 0x1, P3 ;  /* 0x0000005141317211 */ /* 0x000fe200018f0eff */
[----:B------:R-:W-:Y:S01]  /*3670*/  IMAD R104, R52, UR4, RZ ;  /* 0x0000000434687c24 */ /* 0x000fe2000f8e02ff */
[----:B------:R-:W-:-:S02]  /*3680*/  LEA R54, P6, R68, R80, 0x1 ;  /* 0x0000005044367211 */ /* 0x000fc400078c08ff */
[-C--:B------:R-:W-:Y:S02]  /*3690*/  LEA.HI.X.SX32 R45, R63, R81.reuse, 0x1, P2 ;  /* 0x000000513f2d7211 */ /* 0x080fe400010f0eff */
[-C--:B------:R-:W-:Y:S02]  /*36a0*/  LEA R50, P5, R66, R80.reuse, 0x1 ;  /* 0x0000005042327211 */ /* 0x080fe400078a08ff */
[-C--:B------:R-:W-:Y:S01]  /*36b0*/  LEA R56, P3, R70, R80.reuse, 0x1 ;  /* 0x0000005046387211 */ /* 0x080fe200078608ff */
[----:B------:R-:W-:Y:S01]  /*36c0*/  IMAD R73, R55, UR4, RZ ;  /* 0x0000000437497c24 */ /* 0x000fe2000f8e02ff */
[----:B------:R-:W-:Y:S01]  /*36d0*/  LEA R52, P2, R67, R80, 0x1 ;  /* 0x0000005043347211 */ /* 0x000fe200078408ff */
[----:B------:R-:W-:Y:S01]  /*36e0*/  IMAD R75, R51, UR4, RZ ;  /* 0x00000004334b7c24 */ /* 0x000fe2000f8e02ff */
[----:B------:R-:W-:Y:S01]  /*36f0*/  LOP3.LUT R233, R139, 0x4, RZ, 0xfc, !PT ;  /* 0x000000048be97812 */ /* 0x000fe200078efcff */
[----:B------:R-:W-:Y:S01]  /*3700*/  IMAD R71, R53, UR4, RZ ;  /* 0x0000000435477c24 */ /* 0x000fe2000f8e02ff */
[----:B------:R-:W-:-:S02]  /*3710*/  LEA.HI.X.SX32 R55, R68, R81, 0x1, P6 ;  /* 0x0000005144377211 */ /* 0x000fc400030f0eff */
[-C--:B------:R-:W-:Y:S02]  /*3720*/  LEA.HI.X.SX32 R51, R66, R81.reuse, 0x1, P5 ;  /* 0x0000005142337211 */ /* 0x080fe400028f0eff */
[-C--:B------:R-:W-:Y:S02]  /*3730*/  LEA.HI.X.SX32 R57, R70, R81.reuse, 0x1, P3 ;  /* 0x0000005146397211 */ /* 0x080fe400018f0eff */
[-C--:B------:R-:W-:Y:S02]  /*3740*/  LEA R62, P6, R76, R80.reuse, 0x1 ;  /* 0x000000504c3e7211 */ /* 0x080fe400078c08ff */
[----:B------:R-:W-:Y:S02]  /*3750*/  LEA.HI.X.SX32 R53, R67, R81, 0x1, P2 ;  /* 0x0000005143357211 */ /* 0x000fe400010f0eff */
[-C--:B------:R-:W-:Y:S02]  /*3760*/  LEA R58, P5, R72, R80.reuse, 0x1 ;  /* 0x00000050483a7211 */ /* 0x080fe400078a08ff */
[----:B------:R-:W-:-:S02]  /*3770*/  LEA R64, P3, R92, R80, 0x1 ;  /* 0x000000505c407211 */ /* 0x000fc400078608ff */
[----:B------:R-:W-:Y:S02]  /*3780*/  LEA R60, P2, R74, R80, 0x1 ;  /* 0x000000504a3c7211 */ /* 0x000fe400078408ff */
[----:B------:R-:W-:Y:S02]  /*3790*/  ISETP.LT.AND P4, PT, R233, R88, P0 ;  /* 0x00000058e900720c */ /* 0x000fe40000781270 */
[-C--:B------:R-:W-:Y:S02]  /*37a0*/  LEA.HI.X.SX32 R63, R76, R81.reuse, 0x1, P6 ;  /* 0x000000514c3f7211 */ /* 0x080fe400030f0eff */
[-C--:B------:R-:W-:Y:S02]  /*37b0*/  LEA.HI.X.SX32 R59, R72, R81.reuse, 0x1, P5 ;  /* 0x00000051483b7211 */ /* 0x080fe400028f0eff */
[----:B------:R-:W-:Y:S02]  /*37c0*/  LEA.HI.X.SX32 R65, R92, R81, 0x1, P3 ;  /* 0x000000515c417211 */ /* 0x000fe400018f0eff */
[----:B------:R-:W-:-:S02]  /*37d0*/  LEA R70, P6, R71, R80, 0x1 ;  /* 0x0000005047467211 */ /* 0x000fc400078c08ff */
[----:B------:R-:W-:Y:S02]  /*37e0*/  LOP3.LUT R235, R139, 0x6, RZ, 0xfc, !PT ;  /* 0x000000068beb7812 */ /* 0x000fe400078efcff */
[-C--:B------:R-:W-:Y:S02]  /*37f0*/  LEA.HI.X.SX32 R61, R74, R81.reuse, 0x1, P2 ;  /* 0x000000514a3d7211 */ /* 0x080fe400010f0eff */
[-C--:B------:R-:W-:Y:S02]  /*3800*/  LEA R72, P3, R73, R80.reuse, 0x1 ;  /* 0x0000005049487211 */ /* 0x080fe400078608ff */
[-C--:B------:R-:W-:Y:S02]  /*3810*/  LEA R66, P5, R104, R80.reuse, 0x1 ;  /* 0x0000005068427211 */ /* 0x080fe400078a08ff */
[----:B------:R-:W-:Y:S02]  /*3820*/  LEA R68, P2, R69, R80, 0x1 ;  /* 0x0000005045447211 */ /* 0x000fe400078408ff */
[----:B------:R-:W-:-:S02]  /*3830*/  LEA.HI.X.SX32 R71, R71, R81, 0x1, P6 ;  /* 0x0000005147477211 */ /* 0x000fc400030f0eff */
[----:B------:R-:W-:Y:S02]  /*3840*/  PRMT R238, RZ, 0x7610, R238 ;  /* 0x00007610ffee7816 */ /* 0x000fe400000000ee */
[-C--:B------:R-:W-:Y:S02]  /*3850*/  LEA.HI.X.SX32 R73, R73, R81.reuse, 0x1, P3 ;  /* 0x0000005149497211 */ /* 0x080fe400018f0eff */
[-C--:B------:R-:W-:Y:S02]  /*3860*/  ISETP.LT.AND P6, PT, R235, R88.reuse, P0 ;  /* 0x00000058eb00720c */ /* 0x080fe400007c1270 */
[-C--:B------:R-:W-:Y:S01]  /*3870*/  LEA.HI.X.SX32 R67, R104, R81.reuse, 0x1, P5 ;  /* 0x0000005168437211 */ /* 0x080fe200028f0eff */
[----:B------:R-:W4:Y:S01]  /*3880*/  @P4 LDG.E.U16 R238, desc[UR20][R6.64] ;  /* 0x0000001406ee4981 */ /* 0x000f22000c1e1500 */
[----:B------:R-:W-:Y:S02]  /*3890*/  LEA.HI.X.SX32 R69, R69, R81, 0x1, P2 ;  /* 0x0000005145457211 */ /* 0x000fe400010f0eff */
[----:B------:R-:W-:-:S02]  /*38a0*/  ISETP.LT.AND P3, PT, R215, R88, P0 ;  /* 0x00000058d700720c */ /* 0x000fc40000761270 */
[-C--:B------:R-:W-:Y:S02]  /*38b0*/  LEA R74, P5, R75, R80.reuse, 0x1 ;  /* 0x000000504b4a7211 */ /* 0x080fe400078a08ff */
[----:B------:R-:W-:Y:S02]  /*38c0*/  LEA R76, P2, R77, R80, 0x1 ;  /* 0x000000504d4c7211 */ /* 0x000fe400078408ff */
[-C--:B------:R-:W-:Y:S02]  /*38d0*/  LEA.HI.X.SX32 R75, R75, R81.reuse, 0x1, P5 ;  /* 0x000000514b4b7211 */ /* 0x080fe400028f0eff */
[----:B------:R-:W-:Y:S02]  /*38e0*/  LEA.HI.X.SX32 R77, R77, R81, 0x1, P2 ;  /* 0x000000514d4d7211 */ /* 0x000fe400010f0eff */
[----:B------:R-:W-:Y:S02]  /*38f0*/  PRMT R232, RZ, 0x7610, R232 ;  /* 0x00007610ffe87816 */ /* 0x000fe400000000e8 */
[----:B------:R-:W-:-:S02]  /*3900*/  ISETP.LT.AND P2, PT, R217, R88, P0 ;  /* 0x00000058d900720c */ /* 0x000fc40000741270 */
[-C--:B------:R-:W-:Y:S02]  /*3910*/  ISETP.LT.AND P5, PT, R219, R88.reuse, P0 ;  /* 0x00000058db00720c */ /* 0x080fe400007a1270 */
[-C--:B------:R-:W-:Y:S01]  /*3920*/  ISETP.LT.AND P4, PT, R221, R88.reuse, P0 ;  /* 0x00000058dd00720c */ /* 0x080fe20000781270 */
[----:B------:R-:W-:Y:S01]  /*3930*/  IMAD R92, R78, UR4, RZ ;  /* 0x000000044e5c7c24 */ /* 0x000fe2000f8e02ff */
[----:B------:R-:W-:Y:S01]  /*3940*/  PRMT R230, RZ, 0x7610, R230 ;  /* 0x00007610ffe67816 */ /* 0x000fe200000000e6 */
[----:B------:R-:W-:Y:S01]  /*3950*/  IMAD R104, R79, UR4, RZ ;  /* 0x000000044f687c24 */ /* 0x000fe2000f8e02ff */
[----:B------:R-:W-:Y:S01]  /*3960*/  ISETP.LT.AND P0, PT, R138, R88, P0 ;  /* 0x000000588a00720c */ /* 0x000fe20000701270 */
[----:B------:R-:W4:Y:S01]  /*3970*/  @P6 LDG.E.U16 R232, desc[UR20][R8.64] ;  /* 0x0000001408e86981 */ /* 0x000f22000c1e1500 */
[----:B------:R-:W-:Y:S02]  /*3980*/  PRMT R228, RZ, 0x7610, R228 ;  /* 0x00007610ffe47816 */ /* 0x000fe400000000e4 */
[----:B------:R-:W-:Y:S01]  /*3990*/  PRMT R226, RZ, 0x7610, R226 ;  /* 0x00007610ffe27816 */ /* 0x000fe200000000e2 */
[----:B------:R-:W4:Y:S01]  /*39a0*/  @P3 LDG.E.U16 R230, desc[UR20][R10.64] ;  /* 0x000000140ae63981 */ /* 0x000f22000c1e1500 */
[----:B------:R-:W-:-:S02]  /*39b0*/  PRMT R224, RZ, 0x7610, R224 ;  /* 0x00007610ffe07816 */ /* 0x000fc400000000e0 */
[----:B------:R-:W-:Y:S01]  /*39c0*/  LEA R78, P6, R92, R80, 0x1 ;  /* 0x000000505c4e7211 */ /* 0x000fe200078c08ff */
[----:B------:R-:W4:Y:S01]  /*39d0*/  @P2 LDG.E.U16 R228, desc[UR20][R12.64] ;  /* 0x000000140ce42981 */ /* 0x000f22000c1e1500 */
[----:B------:R-:W-:Y:S02]  /*39e0*/  PRMT R222, RZ, 0x7610, R222 ;  /* 0x00007610ffde7816 */ /* 0x000fe400000000de */
[----:B------:R-:W-:Y:S01]  /*39f0*/  PRMT R220, RZ, 0x7610, R220 ;  /* 0x00007610ffdc7816 */ /* 0x000fe200000000dc */
[----:B------:R-:W4:Y:S01]  /*3a00*/  @P5 LDG.E.U16 R226, desc[UR20][R14.64] ;  /* 0x000000140ee25981 */ /* 0x000f22000c1e1500 */
[----:B------:R-:W-:Y:S02]  /*3a10*/  PRMT R174, RZ, 0x7610, R174 ;  /* 0x00007610ffae7816 */ /* 0x000fe400000000ae */
[----:B------:R-:W-:Y:S01]  /*3a20*/  PRMT R176, RZ, 0x7610, R176 ;  /* 0x00007610ffb07816 */ /* 0x000fe200000000b0 */
[----:B------:R-:W4:Y:S01]  /*3a30*/  @P4 LDG.E.U16 R224, desc[UR20][R16.64] ;  /* 0x0000001410e04981 */ /* 0x000f22000c1e1500 */
[----:B------:R-:W-:-:S02]  /*3a40*/  PRMT R178, RZ, 0x7610, R178 ;  /* 0x00007610ffb27816 */ /* 0x000fc400000000b2 */
[----:B------:R-:W-:Y:S01]  /*3a50*/  PRMT R180, RZ, 0x7610, R180 ;  /* 0x00007610ffb47816 */ /* 0x000fe200000000b4 */
[----:B------:R-:W4:Y:S01]  /*3a60*/  @P0 LDG.E.U16 R222, desc[UR20][R18.64] ;  /* 0x0000001412de0981 */ /* 0x000f22000c1e1500 */
[----:B------:R-:W-:Y:S02]  /*3a70*/  PRMT R182, RZ, 0x7610, R182 ;  /* 0x00007610ffb67816 */ /* 0x000fe400000000b6 */
[----:B------:R-:W-:Y:S01]  /*3a80*/  PRMT R184, RZ, 0x7610, R184 ;  /* 0x00007610ffb87816 */ /* 0x000fe200000000b8 */
[----:B------:R-:W4:Y:S01]  /*3a90*/  @P0 LDG.E.U16 R220, desc[UR20][R26.64] ;  /* 0x000000141adc0981 */ /* 0x000f22000c1e1500 */
[----:B------:R-:W-:Y:S02]  /*3aa0*/  LEA R80, P3, R104, R80, 0x1 ;  /* 0x0000005068507211 */ /* 0x000fe400078608ff */
        /* <DEDUP_REMOVED lines=35> */
[-C--:B------:R-:W-:Y:S02]  /*3ce0*/  LEA.HI.X.SX32 R79, R92, R81.reuse, 0x1, P6 ;  /* 0x000000515c4f7211 */ /* 0x080fe400030f0eff */
[----:B------:R-:W-:Y:S01]  /*3cf0*/  PRMT R214, RZ, 0x7610, R214 ;  /* 0x00007610ffd67816 */ /* 0x000fe200000000d6 */
[----:B------:R-:W4:Y:S01]  /*3d00*/  @P0 LDG.E.U16 R247, desc[UR20][R68.64] ;  /* 0x0000001444f70981 */ /* 0x000f22000c1e1500 */
[----:B------:R-:W-:-:S03]  /*3d10*/  LEA.HI.X.SX32 R81, R104, R81, 0x1, P3 ;  /* 0x0000005168517211 */ /* 0x000fc600018f0eff */
[----:B------:R-:W4:Y:S04]  /*3d20*/  @P0 LDG.E.U16 R249, desc[UR20][R74.64] ;  /* 0x000000144af90981 */ /* 0x000f28000c1e1500 */
        /* <DEDUP_REMOVED lines=15> */
[----:B------:R-:W4:Y:S01]  /*3e20*/  @P0 LDG.E.U16 R214, desc[UR20][R80.64] ;  /* 0x0000001450d60981 */ /* 0x000f22000c1e1500 */
[----:B------:R-:W-:-:S02]  /*3e30*/  SHF.R.S32.HI R92, RZ, 0x6, R97 ;  /* 0x00000006ff5c7819 */ /* 0x000fc40000011461 */
[----:B------:R-:W-:Y:S02]  /*3e40*/  SHF.R.S32.HI R104, RZ, 0x1f, R83 ;  /* 0x0000001fff687819 */ /* 0x000fe40000011453 */
[----:B------:R-:W-:Y:S01]  /*3e50*/  SGXT R92, R92, 0x1 ;  /* 0x000000015c5c781a */ /* 0x000fe20000000200 */
[----:B------:R-:W-:-:S04]  /*3e60*/  @!UP1 UIADD3 UR4, UPT, UPT, -UR6, 0x100000, URZ ;  /* 0x0010000006049890 */ /* 0x000fc8000fffe1ff */
[----:B------:R-:W-:Y:S02]  /*3e70*/  @!UP1 USHF.L.U32 UR5, UR4, 0xb, URZ ;  /* 0x0000000b04059899 */ /* 0x000fe400080006ff */
[----:B------:R-:W-:Y:S01]  /*3e80*/  @!UP1 USHF.L.U32 UR4, UR4, 0x1, URZ ;  /* 0x0000000104049899 */ /* 0x000fe200080006ff */
[----:B------:R-:W-:Y:S01]  /*3e90*/  IMAD.SHL.U32 R143, R97, 0x2, RZ ;  /* 0x00000002618f7824 */ /* 0x000fe200078e00ff */
[----:B------:R-:W-:Y:S02]  /*3ea0*/  SHF.L.U64.HI R83, R83, 0x1, R104 ;  /* 0x0000000153537819 */ /* 0x000fe40000010268 */
[----:B------:R-:W-:Y:S02]  /*3eb0*/  LOP3.LUT R104, R92, 0x90, RZ, 0xc0, !PT ;  /* 0x000000905c687812 */ /* 0x000fe400078ec0ff */
[----:B------:R-:W-:Y:S02]  /*3ec0*/  SHF.R.S32.HI R108, RZ, 0x1f, R93 ;  /* 0x0000001fff6c7819 */ /* 0x000fe4000001145d */
[----:B------:R-:W-:Y:S01]  /*3ed0*/  LEA R92, P3, R93, R82, 0x1 ;  /* 0x000000525d5c7211 */ /* 0x000fe200078608ff */
[----:B------:R-:W-:Y:S01]  /*3ee0*/  VOTEU.ALL UP2, P1 ;  /* 0x0000000000ff7886 */ /* 0x000fe20000840000 */
[----:B------:R-:W-:-:S02]  /*3ef0*/  LOP3.LUT R143, R104, 0x7e, R143, 0x78, !PT ;  /* 0x0000007e688f7812 */ /* 0x000fc400078e788f */
[----:B------:R-:W-:Y:S02]  /*3f00*/  LEA.HI.X R93, R93, R83, R108, 0x1, P3 ;  /* 0x000000535d5d7211 */ /* 0x000fe400018f0c6c */
[----:B------:R-:W-:Y:S01]  /*3f10*/  SHF.R.S32.HI R112, RZ, 0x1f, R117 ;  /* 0x0000001fff707819 */ /* 0x000fe20000011475 */
[----:B------:R0:W1:Y:S01]  /*3f20*/  @!UP2 SYNCS.EXCH.64 URZ, [UR9+0x8008], UR4 ;  /* 0x0080080409ffa5b2 */ /* 0x0000620008000100 */
[-C--:B------:R-:W-:Y:S02]  /*3f30*/  LEA R136, P2, R117, R82.reuse, 0x1 ;  /* 0x0000005275887211 */ /* 0x080fe400078408ff */
[----:B------:R-:W-:Y:S02]  /*3f40*/  SHF.R.S32.HI R126, RZ, 0x1f, R109 ;  /* 0x0000001fff7e7819 */ /* 0x000fe4000001146d */
[----:B------:R-:W-:Y:S01]  /*3f50*/  LEA R108, P4, R109, R82, 0x1 ;  /* 0x000000526d6c7211 */ /* 0x000fe200078808ff */
[----:B--2---:R2:W-:Y:S01]  /*3f60*/  STS.U16 [R143+UR9+0x1400], R98 ;  /* 0x001400628f007988 */ /* 0x0045e20008000409 */
[----:B------:R-:W-:-:S02]  /*3f70*/  ISETP.NE.U32.AND P0, PT, R100, RZ, PT ;  /* 0x000000ff6400720c */ /* 0x000fc40003f05070 */
[-C--:B------:R-:W-:Y:S02]  /*3f80*/  LEA.HI.X R112, R117, R83.reuse, R112, 0x1, P2 ;  /* 0x0000005375707211 */ /* 0x080fe400010f0c70 */
[-C--:B------:R-:W-:Y:S01]  /*3f90*/  LEA.HI.X R109, R109, R83.reuse, R126, 0x1, P4 ;  /* 0x000000536d6d7211 */ /* 0x080fe200020f0c7e */
[-C--:B------:R-:W-:Y:S01]  /*3fa0*/  IMAD R126, R181, R134.reuse, RZ ;  /* 0x00000086b57e7224 */ /* 0x080fe200078e02ff */
[----:B------:R-:W-:Y:S02]  /*3fb0*/  LOP3.LUT R142, R143, 0x20, RZ, 0x3c, !PT ;  /* 0x000000208f8e7812 */ /* 0x000fe400078e3cff */
[----:B------:R-:W-:Y:S01]  /*3fc0*/  SHF.R.S32.HI R122, RZ, 0x1f, R101 ;  /* 0x0000001fff7a7819 */ /* 0x000fe20000011465 */
[----:B--2---:R-:W-:Y:S01]  /*3fd0*/  IMAD R98, R225, R134, RZ ;  /* 0x00000086e1627224 */ /* 0x004fe200078e02ff */
[-C--:B------:R-:W-:Y:S01]  /*3fe0*/  LEA R100, P2, R101, R82.reuse, 0x1 ;  /* 0x0000005265647211 */ /* 0x080fe200078408ff */
[----:B------:R-:W-:Y:S01]  /*3ff0*/  STS.U16 [R143+UR9+0x400], R110 ;  /* 0x0004006e8f007988 */ /* 0x000fe20008000409 */
[----:B------:R-:W-:Y:S01]  /*4000*/  SHF.R.S32.HI R124, RZ, 0x1f, R105 ;  /* 0x0000001fff7c7819 */ /* 0x000fe20000011469 */
[----:B------:R-:W-:Y:S01]  /*4010*/  IMAD.SHL.U32 R117, R98, 0x2, RZ ;  /* 0x0000000262757824 */ /* 0x000fe200078e00ff */
[-C--:B------:R-:W-:Y:S01]  /*4020*/  LEA R104, P3, R105, R82.reuse, 0x1 ;  /* 0x0000005269687211 */ /* 0x080fe200078608ff */
[----:B---3--:R-:W-:Y:S01]  /*4030*/  STS.U16 [R143+UR9+0x800], R114 ;  /* 0x000800728f007988 */ /* 0x008fe20008000409 */
[----:B------:R-:W-:Y:S01]  /*4040*/  SHF.R.S32.HI R128, RZ, 0x1f, R113 ;  /* 0x0000001fff807819 */ /* 0x000fe20000011471 */
[----:B------:R-:W-:Y:S01]  /*4050*/  IMAD.SHL.U32 R121, R126, 0x2, RZ ;  /* 0x000000027e797824 */ /* 0x000fe200078e00ff */
[----:B------:R-:W-:Y:S01]  /*4060*/  LEA R216, P5, R113, R82, 0x1 ;  /* 0x0000005271d87211 */ /* 0x000fe200078a08ff */
[----:B-----5:R2:W-:Y:S01]  /*4070*/  STS.U16 [R143+UR9+0xc00], R116 ;  /* 0x000c00748f007988 */ /* 0x0205e20008000409 */
[----:B------:R-:W-:Y:S01]  /*4080*/  LEA.HI.X R101, R101, R83, R122, 0x1, P2 ;  /* 0x0000005365657211 */ /* 0x000fe200010f0c7a */
[----:B------:R-:W-:-:S02]  /*4090*/  IMAD R122, R207, R134, RZ ;  /* 0x00000086cf7a7224 */ /* 0x000fc400078e02ff */
[----:B------:R-:W-:Y:S04]  /*40a0*/  STS.U16 [R143+UR9+0x1000], R118 ;  /* 0x001000768f007988 */ /* 0x000fe80008000409 */
[----:B------:R-:W-:Y:S04]  /*40b0*/  STS.U16 [R143+UR9+0x1800], R102 ;  /* 0x001800668f007988 */ /* 0x000fe80008000409 */
[----:B------:R-:W-:Y:S04]  /*40c0*/  STS.U16 [R143+UR9+0x1c00], R106 ;  /* 0x001c006a8f007988 */ /* 0x000fe80008000409 */
[----:B------:R-:W-:Y:S01]  /*40d0*/  STS.U16 [R143+UR9], R120 ;  /* 0x000000788f007988 */ /* 0x000fe20008000409 */
[----:B------:R-:W-:-:S03]  /*40e0*/  LEA.HI.X R105, R105, R83, R124, 0x1, P3 ;  /* 0x0000005369697211 */ /* 0x000fc600018f0c7c */
[----:B----4-:R3:W-:Y:S01]  /*40f0*/  STS.U16 [R142+UR9+0x500], R99 ;  /* 0x000500638e007988 */ /* 0x0107e20008000409 */
[----:B------:R-:W-:Y:S01]  /*4100*/  LOP3.LUT R141, R143, 0x40, RZ, 0x3c, !PT ;  /* 0x000000408f8d7812 */ /* 0x000fe200078e3cff */
[----:B------:R-:W-:Y:S01]  /*4110*/  IMAD.HI R124, R98, 0x2, RZ ;  /* 0x00000002627c7827 */ /* 0x000fe200078e02ff */
[----:B------:R-:W-:Y:S01]  /*4120*/  LEA.HI.X R113, R113, R83, R128, 0x1, P5 ;  /* 0x0000005371717211 */ /* 0x000fe200028f0c80 */
[----:B------:R4:W-:Y:S01]  /*4130*/  STS.U16 [R142+UR9+0x1500], R87 ;  /* 0x001500578e007988 */ /* 0x0009e20008000409 */
[----:B--2---:R-:W-:Y:S01]  /*4140*/  IADD3 R116, P2, P3, R117, UR12, R82 ;  /* 0x0000000c75747c10 */ /* 0x004fe2000fb5e052 */
[----:B------:R-:W-:-:S04]  /*4150*/  IMAD.HI R126, R126, 0x2, RZ ;  /* 0x000000027e7e7827 */ /* 0x000fc800078e02ff */
[-C--:B---3--:R-:W-:Y:S01]  /*4160*/  IMAD R99, R185, R134.reuse, RZ ;  /* 0x00000086b9637224 */ /* 0x088fe200078e02ff */
[----:B------:R-:W-:Y:S01]  /*4170*/  IADD3 R120, P4, P5, R121, UR12, R82 ;  /* 0x0000000c79787c10 */ /* 0x000fe2000fd9e052 */
[C---:B------:R-:W-:Y:S02]  /*4180*/  IMAD.SHL.U32 R129, R122.reuse, 0x2, RZ ;  /* 0x000000027a817824 */ /* 0x040fe400078e00ff */
[----:B------:R-:W-:Y:S01]  /*4190*/  IMAD.SHL.U32 R125, R99, 0x2, RZ ;  /* 0x00000002637d7824 */ /* 0x000fe200078e00ff */
[----:B------:R-:W-:Y:S01]  /*41a0*/  STS.U16 [R142+UR9+0xd00], R103 ;  /* 0x000d00678e007988 */ /* 0x000fe20008000409 */
[-C--:B------:R-:W-:Y:S02]  /*41b0*/  IMAD R118, R183, R134.reuse, RZ ;  /* 0x00000086b7767224 */ /* 0x080fe400078e02ff */
[----:B----4-:R-:W-:Y:S01]  /*41c0*/  IMAD R87, R195, R134, RZ ;  /* 0x00000086c3577224 */ /* 0x010fe200078e02ff */
[----:B------:R-:W-:Y:S01]  /*41d0*/  STS.U16 [R142+UR9+0x900], R107 ;  /* 0x0009006b8e007988 */ /* 0x000fe20008000409 */
[----:B------:R-:W-:Y:S01]  /*41e0*/  IMAD.HI R122, R122, 0x2, RZ ;  /* 0x000000027a7a7827 */ /* 0x000fe200078e02ff */
[----:B------:R-:W-:-:S02]  /*41f0*/  IADD3.X R117, PT, PT, R124, UR13, R83, P2, P3 ;  /* 0x0000000d7c757c10 */ /* 0x000fc400097e6453 */
[----:B------:R-:W-:Y:S01]  /*4200*/  STS.U16 [R142+UR9+0x1100], R111 ;  /* 0x0011006f8e007988 */ /* 0x000fe20008000409 */
[----:B------:R-:W-:-:S03]  /*4210*/  IADD3.X R121, PT, PT, R126, UR13, R83, P4, P5 ;  /* 0x0000000d7e797c10 */ /* 0x000fc6000a7ea453 */
[----:B------:R-:W-:Y:S01]  /*4220*/  STS.U16 [R142+UR9+0x1900], R91 ;  /* 0x0019005b8e007988 */ /* 0x000fe20008000409 */
[----:B------:R-:W-:-:S03]  /*4230*/  IMAD.SHL.U32 R133, R118, 0x2, RZ ;  /* 0x0000000276857824 */ /* 0x000fc600078e00ff */
[----:B------:R-:W-:Y:S01]  /*4240*/  STS.U16 [R142+UR9+0x1d00], R85 ;  /* 0x001d00558e007988 */ /* 0x000fe20008000409 */
[----:B------:R-:W-:-:S03]  /*4250*/  IMAD.SHL.U32 R131, R87, 0x2, RZ ;  /* 0x0000000257837824 */ /* 0x000fc600078e00ff */
[----:B------:R-:W-:Y:S01]  /*4260*/  STS.U16 [R142+UR9+0x100], R115 ;  /* 0x000100738e007988 */ /* 0x000fe20008000409 */
[----:B------:R-:W-:-:S03]  /*4270*/  IADD3 R124, P2, P3, R125, UR12, R82 ;  /* 0x0000000c7d7c7c10 */ /* 0x000fc6000fb5e052 */
[----:B------:R2:W-:Y:S01]  /*4280*/  STS.U16 [R141+UR9+0xe00], R90 ;  /* 0x000e005a8d007988 */ /* 0x0005e20008000409 */
[--C-:B------:R-:W-:Y:S01]  /*4290*/  IADD3 R128, P4, P5, R129, UR12, R82.reuse ;  /* 0x0000000c81807c10 */ /* 0x100fe2000fd9e052 */
[-C--:B------:R-:W-:Y:S02]  /*42a0*/  IMAD R114, R209, R134.reuse, RZ ;  /* 0x00000086d1727224 */ /* 0x080fe400078e02ff */
[----:B------:R-:W-:Y:S01]  /*42b0*/  IMAD R110, R227, R134, RZ ;  /* 0x00000086e36e7224 */ /* 0x000fe200078e02ff */
[----:B------:R3:W-:Y:S01]  /*42c0*/  STS.U16 [R141+UR9+0x600], R86 ;  /* 0x000600568d007988 */ /* 0x0007e20008000409 */
[----:B--2---:R-:W-:Y:S01]  /*42d0*/  IMAD.HI R90, R99, 0x2, RZ ;  /* 0x00000002635a7827 */ /* 0x004fe200078e02ff */
[--C-:B------:R-:W-:Y:S02]  /*42e0*/  IADD3.X R129, PT, PT, R122, UR13, R83.reuse, P4, P5 ;  /* 0x0000000d7a817c10 */ /* 0x100fe4000a7ea453 */
[----:B------:R-:W-:Y:S01]  /*42f0*/  IADD3 R130, P4, P5, R131, UR12, R82 ;  /* 0x0000000c83827c10 */ /* 0x000fe2000fd9e052 */
[----:B------:R-:W-:Y:S01]  /*4300*/  IMAD.HI R118, R118, 0x2, RZ ;  /* 0x0000000276767827 */ /* 0x000fe200078e02ff */
[----:B------:R-:W-:-:S02]  /*4310*/  IADD3.X R125, PT, PT, R90, UR13, R83, P2, P3 ;  /* 0x0000000d5a7d7c10 */ /* 0x000fc400097e6453 */
[----:B------:R-:W-:Y:S01]  /*4320*/  IADD3 R132, P2, P3, R133, UR12, R82 ;  /* 0x0000000c85847c10 */ /* 0x000fe2000fb5e052 */
[----:B---3--:R-:W-:-:S04]  /*4330*/  IMAD.HI R86, R87, 0x2, RZ ;  /* 0x0000000257567827 */ /* 0x008fc800078e02ff */
[----:B------:R-:W-:Y:S02]  /*4340*/  IMAD.SHL.U32 R127, R114, 0x2, RZ ;  /* 0x00000002727f7824 */ /* 0x000fe400078e00ff */
[----:B------:R-:W-:Y:S02]  /*4350*/  IMAD.SHL.U32 R123, R110, 0x2, RZ ;  /* 0x000000026e7b7824 */ /* 0x000fe400078e00ff */
[-C--:B------:R-:W-:Y:S02]  /*4360*/  IMAD R85, R187, R134.reuse, RZ ;  /* 0x00000086bb557224 */ /* 0x080fe400078e02ff */
[----:B------:R-:W-:Y:S01]  /*4370*/  IMAD R106, R197, R134, RZ ;  /* 0x00000086c56a7224 */ /* 0x000fe200078e02ff */
[----:B------:R2:W-:Y:S01]  /*4380*/  STS.U16 [R141+UR9+0xa00], R84 ;  /* 0x000a00548d007988 */ /* 0x0005e20008000409 */
[----:B------:R-:W-:Y:S01]  /*4390*/  IMAD.HI R114, R114, 0x2, RZ ;  /* 0x0000000272727827 */ /* 0x000fe200078e02ff */
[--C-:B------:R-:W-:Y:S02]  /*43a0*/  IADD3.X R133, PT, PT, R118, UR13, R83.reuse, P2, P3 ;  /* 0x0000000d76857c10 */ /* 0x100fe400097e6453 */
[----:B------:R-:W-:Y:S01]  /*43b0*/  IADD3.X R131, PT, PT, R86, UR13, R83, P4, P5 ;  /* 0x0000000d56837c10 */ /* 0x000fe2000a7ea453 */
[----:B------:R-:W-:Y:S01]  /*43c0*/  IMAD.HI R110, R110, 0x2, RZ ;  /* 0x000000026e6e7827 */ /* 0x000fe200078e02ff */
[----:B------:R-:W-:-:S02]  /*43d0*/  IADD3 R126, P2, P3, R127, UR12, R82 ;  /* 0x0000000c7f7e7c10 */ /* 0x000fc4000fb5e052 */
[----:B------:R-:W-:Y:S01]  /*43e0*/  IADD3 R122, P4, P5, R123, UR12, R82 ;  /* 0x0000000c7b7a7c10 */ /* 0x000fe2000fd9e052 */
[C---:B------:R-:W-:Y:S02]  /*43f0*/  IMAD.SHL.U32 R119, R85.reuse, 0x2, RZ ;  /* 0x0000000255777824 */ /* 0x040fe400078e00ff */
[----:B--2---:R-:W-:-:S04]  /*4400*/  IMAD.HI R84, R85, 0x2, RZ ;  /* 0x0000000255547827 */ /* 0x004fc800078e02ff */
[----:B------:R-:W-:Y:S02]  /*4410*/  IMAD.SHL.U32 R115, R106, 0x2, RZ ;  /* 0x000000026a737824 */ /* 0x000fe400078e00ff */
[-C--:B------:R-:W-:Y:S02]  /*4420*/  IMAD R98, R189, R134.reuse, RZ ;  /* 0x00000086bd627224 */ /* 0x080fe400078e02ff */
[-C--:B------:R-:W-:Y:S02]  /*4430*/  IMAD R85, R199, R134.reuse, RZ ;  /* 0x00000086c7557224 */ /* 0x080fe400078e02ff */
[----:B------:R-:W-:Y:S01]  /*4440*/  IMAD R102, R211, R134, RZ ;  /* 0x00000086d3667224 */ /* 0x000fe200078e02ff */
[--C-:B------:R-:W-:Y:S01]  /*4450*/  IADD3.X R127, PT, PT, R114, UR13, R83.reuse, P2, P3 ;  /* 0x0000000d727f7c10 */ /* 0x100fe200097e6453 */
[----:B------:R-:W-:Y:S01]  /*4460*/  IMAD.HI R106, R106, 0x2, RZ ;  /* 0x000000026a6a7827 */ /* 0x000fe200078e02ff */
[----:B------:R-:W-:Y:S02]  /*4470*/  IADD3.X R123, PT, PT, R110, UR13, R83, P4, P5 ;  /* 0x0000000d6e7b7c10 */ /* 0x000fe4000a7ea453 */
[--C-:B------:R-:W-:Y:S01]  /*4480*/  IADD3 R114, P4, P5, R115, UR12, R82.reuse ;  /* 0x0000000c73727c10 */ /* 0x100fe2000fd9e052 */
[----:B------:R-:W-:Y:S01]  /*4490*/  IMAD.SHL.U32 R107, R98, 0x2, RZ ;  /* 0x00000002626b7824 */ /* 0x000fe200078e00ff */
[----:B------:R-:W-:Y:S01]  /*44a0*/  IADD3 R118, P2, P3, R119, UR12, R82 ;  /* 0x0000000c77767c10 */ /* 0x000fe2000fb5e052 */
[----:B------:R-:W-:-:S02]  /*44b0*/  IMAD.SHL.U32 R103, R85, 0x2, RZ ;  /* 0x0000000255677824 */ /* 0x000fc400078e00ff */
[----:B------:R-:W-:Y:S01]  /*44c0*/  IMAD.HI R90, R85, 0x2, RZ ;  /* 0x00000002555a7827 */ /* 0x000fe200078e02ff */
[----:B------:R-:W-:-:S03]  /*44d0*/  IADD3.X R115, PT, PT, R106, UR13, R83, P4, P5 ;  /* 0x0000000d6a737c10 */ /* 0x000fc6000a7ea453 */
[----:B------:R-:W-:Y:S02]  /*44e0*/  IMAD.SHL.U32 R111, R102, 0x2, RZ ;  /* 0x00000002666f7824 */ /* 0x000fe400078e00ff */
[----:B------:R-:W-:Y:S01]  /*44f0*/  IMAD R85, R213, R134, RZ ;  /* 0x00000086d5557224 */ /* 0x000fe200078e02ff */
[----:B------:R-:W-:Y:S01]  /*4500*/  IADD3.X R119, PT, PT, R84, UR13, R83, P2, P3 ;  /* 0x0000000d54777c10 */ /* 0x000fe200097e6453 */
[----:B------:R-:W-:Y:S01]  /*4510*/  IMAD.HI R98, R98, 0x2, RZ ;  /* 0x0000000262627827 */ /* 0x000fe200078e02ff */
[--C-:B------:R-:W-:Y:S02]  /*4520*/  IADD3 R106, P4, P5, R107, UR12, R82.reuse ;  /* 0x0000000c6b6a7c10 */ /* 0x100fe4000fd9e052 */
[----:B------:R-:W-:Y:S01]  /*4530*/  IADD3 R110, P3, P2, R111, UR12, R82 ;  /* 0x0000000c6f6e7c10 */ /* 0x000fe2000fa7e052 */
[----:B------:R-:W-:-:S04]  /*4540*/  IMAD.HI R102, R102, 0x2, RZ ;  /* 0x0000000266667827 */ /* 0x000fc800078e02ff */
[C---:B------:R-:W-:Y:S02]  /*4550*/  IMAD.SHL.U32 R99, R85.reuse, 0x2, RZ ;  /* 0x0000000255637824 */ /* 0x040fe400078e00ff */
[----:B------:R-:W-:Y:S01]  /*4560*/  IMAD.HI R86, R85, 0x2, RZ ;  /* 0x0000000255567827 */ /* 0x000fe200078e02ff */
[----:B------:R-:W-:-:S03]  /*4570*/  IADD3.X R107, PT, PT, R98, UR13, R83, P4, P5 ;  /* 0x0000000d626b7c10 */ /* 0x000fc6000a7ea453 */
[-C--:B------:R-:W-:Y:S02]  /*4580*/  IMAD R140, R191, R134.reuse, RZ ;  /* 0x00000086bf8c7224 */ /* 0x080fe400078e02ff */
[----:B------:R-:W-:Y:S01]  /*4590*/  IMAD R85, R229, R134, RZ ;  /* 0x00000086e5557224 */ /* 0x000fe200078e02ff */
[--C-:B------:R-:W-:Y:S01]  /*45a0*/  IADD3.X R111, PT, PT, R102, UR13, R83.reuse, P3, P2 ;  /* 0x0000000d666f7c10 */ /* 0x100fe20009fe4453 */
[----:B------:R-:W-:Y:S01]  /*45b0*/  IMAD.SHL.U32 R87, R140, 0x2, RZ ;  /* 0x000000028c577824 */ /* 0x000fe200078e00ff */
[--C-:B------:R-:W-:Y:S01]  /*45c0*/  IADD3 R98, P4, P5, R99, UR12, R82.reuse ;  /* 0x0000000c63627c10 */ /* 0x100fe2000fd9e052 */
[----:B------:R-:W-:Y:S01]  /*45d0*/  IMAD.SHL.U32 R91, R85, 0x2, RZ ;  /* 0x00000002555b7824 */ /* 0x000fe200078e00ff */
[----:B------:R-:W-:Y:S01]  /*45e0*/  IADD3 R102, P3, P2, R103, UR12, R82 ;  /* 0x0000000c67667c10 */ /* 0x000fe2000fa7e052 */
[----:B------:R-:W-:Y:S01]  /*45f0*/  IMAD.HI R84, R85, 0x2, RZ ;  /* 0x0000000255547827 */ /* 0x000fe200078e02ff */
[----:B------:R-:W-:-:S03]  /*4600*/  IADD3.X R99, PT, PT, R86, UR13, R83, P4, P5 ;  /* 0x0000000d56637c10 */ /* 0x000fc6000a7ea453 */
[----:B------:R-:W-:Y:S01]  /*4610*/  IMAD R85, R201, R134, RZ ;  /* 0x00000086c9557224 */ /* 0x000fe200078e02ff */
[----:B------:R-:W-:Y:S02]  /*4620*/  IADD3.X R103, PT, PT, R90, UR13, R83, P3, P2 ;  /* 0x0000000d5a677c10 */ /* 0x000fe40009fe4453 */
[--C-:B------:R-:W-:Y:S01]  /*4630*/  IADD3 R86, P4, P5, R87, UR12, R82.reuse ;  /* 0x0000000c57567c10 */ /* 0x100fe2000fd9e052 */
[----:B------:R-:W-:Y:S01]  /*4640*/  IMAD.SHL.U32 R87, R85, 0x2, RZ ;  /* 0x0000000255577824 */ /* 0x000fe200078e00ff */
[----:B------:R-:W-:Y:S01]  /*4650*/  IADD3 R90, P3, P2, R91, UR12, R82 ;  /* 0x0000000c5b5a7c10 */ /* 0x000fe2000fa7e052 */
[----:B------:R-:W-:-:S03]  /*4660*/  IMAD.HI R140, R140, 0x2, RZ ;  /* 0x000000028c8c7827 */ /* 0x000fc600078e02ff */
[--C-:B------:R-:W-:Y:S02]  /*4670*/  IADD3.X R91, PT, PT, R84, UR13, R83.reuse, P3, P2 ;  /* 0x0000000d545b7c10 */ /* 0x100fe40009fe4453 */
[----:B------:R-:W-:Y:S02]  /*4680*/  IADD3 R84, P3, P2, R87, UR12, R82 ;  /* 0x0000000c57547c10 */ /* 0x000fe4000fa7e052 */
[----:B------:R-:W-:Y:S01]  /*4690*/  IADD3.X R87, PT, PT, R140, UR13, R83, P4, P5 ;  /* 0x0000000d8c577c10 */ /* 0x000fe2000a7ea453 */
[----:B------:R-:W-:-:S05]  /*46a0*/  IMAD.HI R140, R85, 0x2, RZ ;  /* 0x00000002558c7827 */ /* 0x000fca00078e02ff */
[----:B------:R-:W-:Y:S02]  /*46b0*/  IADD3.X R85, PT, PT, R140, UR13, R83, P3, P2 ;  /* 0x0000000d8c557c10 */ /* 0x000fe40009fe4453 */
[----:B------:R-:W-:Y:S01]  /*46c0*/  LOP3.LUT R140, R143, 0x60, RZ, 0x3c, !PT ;  /* 0x000000608f8c7812 */ /* 0x000fe200078e3cff */
[----:B------:R-:W-:Y:S04]  /*46d0*/  STS.U16 [R141+UR9+0x1200], R246 ;  /* 0x001200f68d007988 */ /* 0x000fe80008000409 */
        /* <DEDUP_REMOVED lines=11> */
[----:B------:R-:W-:Y:S01]  /*4790*/  STS.U16 [R140+UR9+0x1f00], R224 ;  /* 0x001f00e08c007988 */ /* 0x000fe20008000409 */
[----:B------:R-:W-:-:S03]  /*47a0*/  IMAD R137, R223, R134, RZ ;  /* 0x00000086df897224 */ /* 0x000fc600078e02ff */
[----:B------:R-:W-:Y:S04]  /*47b0*/  STS.U16 [R143+UR9+0x2000], R222 ;  /* 0x002000de8f007988 */ /* 0x000fe80008000409 */
[----:B------:R-:W-:Y:S04]  /*47c0*/  STS.U16 [R143+UR9+0x2400], R220 ;  /* 0x002400dc8f007988 */ /* 0x000fe80008000409 */
[----:B------:R2:W-:Y:S04]  /*47d0*/  STS.U16 [R143+UR9+0x2800], R174 ;  /* 0x002800ae8f007988 */ /* 0x0005e80008000409 */
[----:B------:R-:W-:Y:S04]  /*47e0*/  STS.U16 [R143+UR9+0x2c00], R176 ;  /* 0x002c00b08f007988 */ /* 0x000fe80008000409 */
[----:B------:R-:W-:Y:S04]  /*47f0*/  STS.U16 [R143+UR9+0x3000], R178 ;  /* 0x003000b28f007988 */ /* 0x000fe80008000409 */
[----:B------:R-:W-:Y:S04]  /*4800*/  STS.U16 [R143+UR9+0x3400], R180 ;  /* 0x003400b48f007988 */ /* 0x000fe80008000409 */
[----:B------:R-:W-:Y:S04]  /*4810*/  STS.U16 [R143+UR9+0x3800], R182 ;  /* 0x003800b68f007988 */ /* 0x000fe80008000409 */
[----:B------:R-:W-:Y:S04]  /*4820*/  STS.U16 [R143+UR9+0x3c00], R184 ;  /* 0x003c00b88f007988 */ /* 0x000fe80008000409 */
[----:B------:R3:W-:Y:S04]  /*4830*/  STS.U16 [R142+UR9+0x2100], R89 ;  /* 0x002100598e007988 */ /* 0x0007e80008000409 */
        /* <DEDUP_REMOVED lines=22> */
[----:B------:R0:W-:Y:S01]  /*49a0*/  STS.U16 [R140+UR9+0x3f00], R214 ;  /* 0x003f00d68c007988 */ /* 0x0001e20008000409 */
[C---:B------:R-:W-:Y:S01]  /*49b0*/  IMAD.SHL.U32 R248, R137.reuse, 0x2, RZ ;  /* 0x0000000289f87824 */ /* 0x040fe200078e00ff */
[----:B-1----:R1:W-:Y:S06]  /*49c0*/  MEMBAR.ALL.CTA ;  /* 0x0000000000007992 */ /* 0x0023ec0000008000 */
[----:B-1----:R-:W1:Y:S01]  /*49d0*/  FENCE.VIEW.ASYNC.S ;  /* 0x00000000000073c6 */ /* 0x002e620000000000 */
[----:B--2---:R-:W-:Y:S01]  /*49e0*/  SHF.R.S32.HI R174, RZ, 0x1f, R173 ;  /* 0x0000001fffae7819 */ /* 0x004fe200000114ad */
[----:B------:R-:W-:Y:S01]  /*49f0*/  UIADD3 UR7, UPT, UPT, UR9, 0x6000, URZ ;  /* 0x0000600009077890 */ /* 0x000fe2000fffe0ff */
[----:B------:R-:W-:Y:S01]  /*4a00*/  IADD3 R108, P2, PT, R108, UR12, RZ ;  /* 0x0000000c6c6c7c10 */ /* 0x000fe2000ff5e0ff */
[----:B------:R-:W-:Y:S01]  /*4a10*/  UIADD3 UR6, UPT, UPT, UR9, 0x4000, URZ ;  /* 0x0000400009067890 */ /* 0x000fe2000fffe0ff */
[----:B------:R-:W-:Y:S01]  /*4a20*/  IADD3 R82, P4, P5, R248, UR12, R82 ;  /* 0x0000000cf8527c10 */ /* 0x000fe2000fd9e052 */
[----:B------:R-:W-:Y:S01]  /*4a30*/  IMAD.HI R248, R137, 0x2, RZ ;  /* 0x0000000289f87827 */ /* 0x000fe200078e02ff */
[----:B------:R-:W-:-:S02]  /*4a40*/  LEA.HI R174, R174, R173, RZ, 0x6 ;  /* 0x000000adaeae7211 */ /* 0x000fc400078f30ff */
[----:B------:R-:W-:Y:S01]  /*4a50*/  IADD3 R136, P6, PT, R136, UR12, RZ ;  /* 0x0000000c88887c10 */ /* 0x000fe2000ffde0ff */
[----:B------:R-:W-:Y:S01]  /*4a60*/  USHF.R.U32.HI UR7, URZ, 0x4, UR7 ;  /* 0x00000004ff077899 */ /* 0x000fe20008011607 */
[----:B------:R-:W-:Y:S01]  /*4a70*/  IADD3.X R109, PT, PT, R109, UR13, RZ, P2, !PT ;  /* 0x0000000d6d6d7c10 */ /* 0x000fe200097fe4ff */
[----:B------:R-:W-:Y:S01]  /*4a80*/  USHF.R.U32.HI UR6, URZ, 0x4, UR6 ;  /* 0x00000004ff067899 */ /* 0x000fe20008011606 */
[----:B------:R-:W-:Y:S02]  /*4a90*/  ISETP.LT.OR P2, PT, R173, 0x40, P0 ;  /* 0x00000040ad00780c */ /* 0x000fe40000741670 */
[----:B---3--:R-:W-:Y:S02]  /*4aa0*/  SHF.R.S32.HI R89, RZ, 0x6, R174 ;  /* 0x00000006ff597819 */ /* 0x008fe400000114ae */
[----:B------:R-:W-:Y:S02]  /*4ab0*/  IADD3.X R83, PT, PT, R248, UR13, R83, P4, P5 ;  /* 0x0000000df8537c10 */ /* 0x000fe4000a7ea453 */
[----:B------:R-:W-:Y:S01]  /*4ac0*/  IADD3.X R137, PT, PT, R112, UR13, RZ, P6, !PT ;  /* 0x0000000d70897c10 */ /* 0x000fe2000b7fe4ff */
[----:B------:R-:W-:Y:S01]  /*4ad0*/  USGXT.U32 UR14, UR6, 0xe ;  /* 0x0000000e060e789a */ /* 0x000fe20008000000 */
[----:B------:R-:W-:-:S02]  /*4ae0*/  IADD3 R92, P5, PT, R92, UR12, RZ ;  /* 0x0000000c5c5c7c10 */ /* 0x000fc4000ffbe0ff */
[----:B------:R-:W-:Y:S02]  /*4af0*/  IADD3 R100, P4, PT, R100, UR12, RZ ;  /* 0x0000000c64647c10 */ /* 0x000fe4000ff9e0ff */
[----:B------:R-:W-:Y:S02]  /*4b00*/  IADD3 R104, P3, PT, R104, UR12, RZ ;  /* 0x0000000c68687c10 */ /* 0x000fe4000ff7e0ff */
[----:B------:R-:W-:Y:S01]  /*4b10*/  IADD3 R112, P6, PT, R216, UR12, RZ ;  /* 0x0000000cd8707c10 */ /* 0x000fe2000ffde0ff */
[----:B------:R-:W-:Y:S01]  /*4b20*/  USGXT.U32 UR12, UR7, 0xe ;  /* 0x0000000e070c789a */ /* 0x000fe20008000000 */
[----:B------:R-:W-:Y:S01]  /*4b30*/  VIMNMX R89, PT, PT, R89, 0x1, !PT ;  /* 0x0000000159597848 */ /* 0x000fe20007fe0100 */
[----:B------:R-:W-:Y:S01]  /*4b40*/  UIADD3 UR22, UP1, UPT, UR14, 0x80, URZ ;  /* 0x000000800e167890 */ /* 0x000fe2000ff3e0ff */
[----:B----4-:R-:W-:Y:S01]  /*4b50*/  IMAD.SHL.U32 R237, R134, 0x40, RZ ;  /* 0x0000004086ed7824 */ /* 0x010fe200078e00ff */
[----:B------:R-:W-:Y:S01]  /*4b60*/  UIADD3 UR24, UP2, UPT, UR12, 0x2, URZ ;  /* 0x000000020c187890 */ /* 0x000fe2000ff5e0ff */
[----:B0-----:R-:W-:Y:S01]  /*4b70*/  UMOV UR4, URZ ;  /* 0x000000ff00047c82 */ /* 0x001fe20008000000 */
[----:B------:R-:W-:Y:S01]  /*4b80*/  UMOV UR5, URZ ;  /* 0x000000ff00057c82 */ /* 0x000fe20008000000 */
[----:B------:R-:W-:Y:S01]  /*4b90*/  VIADD R134, R89, 0xffffffff ;  /* 0xffffffff59867836 */ /* 0x000fe20000000000 */
[----:B------:R-:W-:Y:S01]  /*4ba0*/  IADD3.X R93, PT, PT, R93, UR13, RZ, P5, !PT ;  /* 0x0000000d5d5d7c10 */ /* 0x000fe2000affe4ff */
[----:B------:R-:W-:Y:S01]  /*4bb0*/  UIADD3.X UR25, UPT, UPT, UR5, 0x40004040, URZ, UP2, !UPT ;  /* 0x4000404005197890 */ /* 0x000fe200097fe4ff */
[----:B------:R-:W-:Y:S01]  /*4bc0*/  IADD3.X R101, PT, PT, R101, UR13, RZ, P4, !PT ;  /* 0x0000000d65657c10 */ /* 0x000fe2000a7fe4ff */
[----:B------:R-:W-:Y:S01]  /*4bd0*/  UIADD3.X UR23, UPT, UPT, UR4, 0x40004040, URZ, UP1, !UPT ;  /* 0x4000404004177890 */ /* 0x000fe20008ffe4ff */
[----:B------:R-:W-:Y:S01]  /*4be0*/  IADD3.X R105, PT, PT, R105, UR13, RZ, P3, !PT ;  /* 0x0000000d69697c10 */ /* 0x000fe20009ffe4ff */
[----:B------:R-:W-:Y:S01]  /*4bf0*/  UMOV UR6, URZ ;  /* 0x000000ff00067c82 */ /* 0x000fe20008000000 */
[----:B------:R-:W-:Y:S01]  /*4c00*/  IADD3.X R113, PT, PT, R113, UR13, RZ, P6, !PT ;  /* 0x0000000d71717c10 */ /* 0x000fe2000b7fe4ff */
[----:B------:R-:W-:Y:S01]  /*4c10*/  IMAD.SHL.U32 R135, R135, 0x40, RZ ;  /* 0x0000004087877824 */ /* 0x000fe200078e00ff */
[----:B-1----:R-:W-:Y:S01]  /*4c20*/  BAR.SYNC.DEFER_BLOCKING 0x0 ;  /* 0x0000000000007b1d */ /* 0x002fe20000010000 */
[----:B------:R-:W-:-:S05]  /*4c30*/  ISETP.NE.U32.AND P3, PT, R134, RZ, PT ;  /* 0x000000ff8600720c */ /* 0x000fca0003f65070 */
[----:B------:R-:W-:Y:S08]  /*4c40*/  @P2 BRA `(.L_x_6) ;  /* 0x0000000000842947 */ /* 0x000ff00003800000 */
[----:B------:R-:W-:Y:S02]  /*4c50*/  UIADD3 UR4, UPT, UPT, UR9, 0x2000, URZ ;  /* 0x0000200009047890 */ /* 0x000fe4000fffe0ff */
[----:B------:R-:W-:Y:S02]  /*4c60*/  USHF.R.U32.HI UR16, URZ, 0x4, UR9 ;  /* 0x00000004ff107899 */ /* 0x000fe40008011609 */
[----:B------:R-:W-:Y:S02]  /*4c70*/  USHF.R.U32.HI UR4, URZ, 0x4, UR4 ;  /* 0x00000004ff047899 */ /* 0x000fe40008011604 */
[----:B------:R-:W-:Y:S02]  /*4c80*/  USGXT.U32 UR16, UR16, 0xe ;  /* 0x0000000e1010789a */ /* 0x000fe40008000000 */
[----:B------:R-:W-:Y:S02]  /*4c90*/  USGXT.U32 UR18, UR4, 0xe ;  /* 0x0000000e0412789a */ /* 0x000fe40008000000 */
[----:B------:R-:W-:-:S02]  /*4ca0*/  UIADD3 UR34, UP1, UPT, UR16, 0x80, URZ ;  /* 0x0000008010227890 */ /* 0x000fc4000ff3e0ff */
[----:B------:R-:W-:Y:S01]  /*4cb0*/  UIADD3 UR36, UP2, UPT, UR18, 0x2, URZ ;  /* 0x0000000212247890 */ /* 0x000fe2000ff5e0ff */
[----:B------:R-:W-:Y:S01]  /*4cc0*/  UMOV UR4, URZ ;  /* 0x000000ff00047c82 */ /* 0x000fe20008000000 */
[----:B------:R-:W-:Y:S01]  /*4cd0*/  UMOV UR38, 0x0 ;  /* 0x0000000000267882 */ /* 0x000fe20000000000 */
[----:B------:R-:W-:Y:S02]  /*4ce0*/  UIADD3.X UR35, UPT, UPT, UR4, 0x40004040, URZ, UP1, !UPT ;  /* 0x4000404004237890 */ /* 0x000fe40008ffe4ff */
[----:B------:R-:W-:Y:S02]  /*4cf0*/  UIADD3.X UR37, UPT, UPT, UR4, 0x40004040, URZ, UP2, !UPT ;  /* 0x4000404004257890 */ /* 0x000fe400097fe4ff */
[----:B------:R-:W-:Y:S02]  /*4d00*/  UIADD3.64 UR26, UPT, UPT, UR34, 0x80, URZ ;  /* 0x00000080221a7897 */ /* 0x000fe4000fffe0ff */
[----:B------:R-:W-:Y:S02]  /*4d10*/  UIADD3.64 UR28, UPT, UPT, UR36, 0x2, URZ ;  /* 0x00000002241c7897 */ /* 0x000fe4000fffe0ff */
[----:B------:R-:W-:-:S02]  /*4d20*/  UIADD3.64 UR30, UPT, UPT, UR34, 0x100, URZ ;  /* 0x00000100221e7897 */ /* 0x000fc4000fffe0ff */
[----:B------:R-:W-:Y:S01]  /*4d30*/  UIADD3.64 UR32, UPT, UPT, UR36, 0x4, URZ ;  /* 0x0000000424207897 */ /* 0x000fe2000fffe0ff */
[----:B------:R-:W-:Y:S01]  /*4d40*/  UMOV UR39, 0x4108010 ;  /* 0x0410801000277882 */ /* 0x000fe20000000000 */
[----:B------:R-:W-:Y:S01]  /*4d50*/  UMOV UR17, 0x40004040 ;  /* 0x4000404000117882 */ /* 0x000fe20000000000 */
[----:B------:R-:W-:Y:S01]  /*4d60*/  UMOV UR19, 0x40004040 ;  /* 0x4000404000137882 */ /* 0x000fe20000000000 */
[----:B------:R-:W-:Y:S01]  /*4d70*/  UMOV UR40, 0x0 ;  /* 0x0000000000287882 */ /* 0x000fe20000000000 */
[----:B------:R-:W-:Y:S01]  /*4d80*/  UMOV UR41, 0x4108010 ;  /* 0x0410801000297882 */ /* 0x000fe20000000000 */
[----:B------:R-:W-:Y:S01]  /*4d90*/  UMOV UR42, 0x0 ;  /* 0x00000000002a7882 */ /* 0x000fe20000000000 */
[----:B------:R-:W-:Y:S01]  /*4da0*/  UMOV UR43, 0x4108010 ;  /* 0x04108010002b7882 */ /* 0x000fe20000000000 */
[----:B------:R-:W-:Y:S01]  /*4db0*/  UMOV UR4, UR11 ;  /* 0x0000000b00047c82 */ /* 0x000fe20008000000 */
[----:B------:R-:W-:Y:S01]  /*4dc0*/  UMOV UR5, URZ ;  /* 0x000000ff00057c82 */ /* 0x000fe20008000000 */
[----:B------:R0:W-:Y:S01]  /*4dd0*/  UTCHMMA gdesc[UR16], gdesc[UR18], tmem[UR8], tmem[UR38], idesc[UR39], !UPT ;  /* 0x00ff2612100075ea */ /* 0x0001e2000f800008 */
[----:B------:R-:W-:Y:S01]  /*4de0*/  UMOV UR44, 0x0 ;  /* 0x00000000002c7882 */ /* 0x000fe20000000000 */
[----:B------:R-:W-:Y:S01]  /*4df0*/  UMOV UR45, 0x4108010 ;  /* 0x04108010002d7882 */ /* 0x000fe20000000000 */
[----:B------:R0:W-:Y:S01]  /*4e00*/  UTCHMMA gdesc[UR34], gdesc[UR36], tmem[UR8], tmem[UR40], idesc[UR41], UPT ;  /* 0x00ff2824220075ea */ /* 0x0001e2000b800008 */
[----:B------:R-:W-:Y:S01]  /*4e10*/  UMOV UR4, UR4 ;  /* 0x0000000400047c82 */ /* 0x000fe20008000000 */
[----:B------:R0:W-:Y:S01]  /*4e20*/  UTCHMMA gdesc[UR26], gdesc[UR28], tmem[UR8], tmem[UR42], idesc[UR43], UPT ;  /* 0x00ff2a1c1a0075ea */ /* 0x0001e2000b800008 */
[----:B------:R0:W-:Y:S01]  /*4e30*/  UTCHMMA gdesc[UR30], gdesc[UR32], tmem[UR8], tmem[UR44], idesc[UR45], UPT ;  /* 0x00ff2c201e0075ea */ /* 0x0001e2000b800008 */
[----:B------:R0:W-:Y:S01]  /*4e40*/  UTCBAR [UR4], URZ ;  /* 0x000000ff040073e9 */ /* 0x0001e200080000ff */
[----:B------:R-:W-:Y:S01]  /*4e50*/  NOP ;  /* 0x0000000000007918 */ /* 0x000fe20000000000 */
.L_x_6:
[----:B------:R-:W-:Y:S05]  /*4e60*/  @!P3 BRA `(.L_x_7) ;  /* 0x000000140050b947 */ /* 0x000fea0003800000 */
[----:B------:R-:W-:Y:S01]  /*4e70*/  VIADD R88, R88, 0xffffffc0 ;  /* 0xffffffc058587836 */ /* 0x000fe20000000000 */
[----:B0-----:R-:W-:Y:S01]  /*4e80*/  UIADD3.64 UR18, UPT, UPT, UR22, 0x80, URZ ;  /* 0x0000008016127897 */ /* 0x001fe2000fffe0ff */
[----:B------:R-:W-:Y:S01]  /*4e90*/  IMAD.MOV.U32 R89, RZ, RZ, R137 ;  /* 0x000000ffff597224 */ /* 0x000fe200078e0089 */
[----:B------:R-:W-:Y:S02]  /*4ea0*/  UIADD3.64 UR26, UPT, UPT, UR24, 0x2, URZ ;  /* 0x00000002181a7897 */ /* 0x000fe4000fffe0ff */
[----:B------:R-:W-:Y:S01]  /*4eb0*/  R2UR UR32, R88 ;  /* 0x00000000582072ca */ /* 0x000fe200000e0000 */
[----:B------:R-:W-:Y:S01]  /*4ec0*/  IMAD.MOV.U32 R88, RZ, RZ, R136 ;  /* 0x000000ffff587224 */ /* 0x000fe200078e0088 */
[----:B------:R-:W-:Y:S02]  /*4ed0*/  UIADD3.64 UR28, UPT, UPT, UR22, 0x100, URZ ;  /* 0x00000100161c7897 */ /* 0x000fe4000fffe0ff */
[----:B------:R-:W-:Y:S01]  /*4ee0*/  UIADD3.64 UR30, UPT, UPT, UR24, 0x4, URZ ;  /* 0x00000004181e7897 */ /* 0x000fe2000fffe0ff */
[----:B------:R-:W-:Y:S01]  /*4ef0*/  UMOV UR5, 0x1 ;  /* 0x0000000100057882 */ /* 0x000fe20000000000 */
[----:B------:R-:W-:-:S10]  /*4f00*/  UMOV UR4, URZ ;  /* 0x000000ff00047c82 */ /* 0x000fd40008000000 */
.L_x_10:
[----:B------:R-:W-:Y:S01]  /*4f10*/  USHF.L.U32 UR6, UR6, 0x1f, URZ ;  /* 0x0000001f06067899 */ /* 0x000fe200080006ff */
[----:B------:R-:W-:-:S04]  /*4f20*/  IMAD.WIDE R84, R237, 0x2, R84 ;  /* 0x00000002ed547825 */ /* 0x000fc800078e0254 */
[----:B------:R-:W-:-:S04]  /*4f30*/  IMAD.WIDE R86, R237, 0x2, R86 ;  /* 0x00000002ed567825 */ /* 0x000fc800078e0256 */
[----:B0-----:R-:W-:-:S04]  /*4f40*/  IMAD.U32 R136, RZ, RZ, UR6 ;  /* 0x00000006ff887e24 */ /* 0x001fc8000f8e00ff */
[----:B------:R-:W0:Y:S02]  /*4f50*/  SYNCS.PHASECHK.TRANS64.TRYWAIT P2, [UR11], R136 ;  /* 0x00000088ff0075a7 */ /* 0x000e24000804110b */
[----:B0-----:R-:W-:Y:S05]  /*4f60*/  @!P2 BRA `(.L_x_8) ;  /* 0x000000240060a947 */ /* 0x001fea0003800000 */
.L_x_16:
[----:B------:R-:W-:Y:S01]  /*4f70*/  ISETP.GE.AND P4, PT, R139, UR32, PT ;  /* 0x000000208b007c0c */ /* 0x000fe2000bf86270 */
[----:B------:R-:W-:Y:S01]  /*4f80*/  IMAD.WIDE R2, R237, 0x2, R2 ;  /* 0x00000002ed027825 */ /* 0x000fe200078e0202 */
[----:B------:R-:W-:Y:S02]  /*4f90*/  ISETP.GE.AND P5, PT, R175, UR32, PT ;  /* 0x00000020af007c0c */ /* 0x000fe4000bfa6270 */
[----:B------:R-:W-:Y:S01]  /*4fa0*/  ISETP.GE.AND P6, PT, R231, UR32, PT ;  /* 0x00000020e7007c0c */ /* 0x000fe2000bfc6270 */
[C---:B------:R-:W-:Y:S01]  /*4fb0*/  IMAD.WIDE R88, R237.reuse, 0x2, R88 ;  /* 0x00000002ed587825 */ /* 0x040fe200078e0258 */
[----:B------:R-:W-:Y:S02]  /*4fc0*/  PRMT R184, RZ, 0x7610, R184 ;  /* 0x00007610ffb87816 */ /* 0x000fe400000000b8 */
[----:B------:R-:W-:Y:S01]  /*4fd0*/  PRMT R190, RZ, 0x7610, R190 ;  /* 0x00007610ffbe7816 */ /* 0x000fe200000000be */
[----:B------:R-:W-:Y:S01]  /*4fe0*/  IMAD.WIDE R4, R237, 0x2, R4 ;  /* 0x00000002ed047825 */ /* 0x000fe200078e0204 */
[----:B------:R-:W-:-:S02]  /*4ff0*/  PRMT R186, RZ, 0x7610, R186 ;  /* 0x00007610ffba7816 */ /* 0x000fc400000000ba */
[----:B------:R-:W-:Y:S01]  /*5000*/  ISETP.GE.AND P3, PT, R177, UR32, PT ;  /* 0x00000020b1007c0c */ /* 0x000fe2000bf66270 */
[----:B------:R-:W2:Y:S01]  /*5010*/  @!P4 LDG.E.U16 R184, desc[UR20][R2.64] ;  /* 0x0000001402b8c981 */ /* 0x000ea2000c1e1500 */
[----:B------:R-:W-:Y:S01]  /*5020*/  ISETP.GE.AND P2, PT, R179, UR32, PT ;  /* 0x00000020b3007c0c */ /* 0x000fe2000bf46270 */
[----:B------:R-:W-:Y:S01]  /*5030*/  IMAD.WIDE R92, R237, 0x2, R92 ;  /* 0x00000002ed5c7825 */ /* 0x000fe200078e025c */
[----:B------:R-:W-:Y:S01]  /*5040*/  ISETP.GE.AND P4, PT, R193, UR32, PT ;  /* 0x00000020c1007c0c */ /* 0x000fe2000bf86270 */
[----:B------:R-:W3:Y:S01]  /*5050*/  @!P5 LDG.E.U16 R190, desc[UR20][R88.64] ;  /* 0x0000001458bed981 */ /* 0x000ee2000c1e1500 */
[----:B------:R-:W-:Y:S01]  /*5060*/  ISETP.GE.AND P5, PT, R185, UR32, PT ;  /* 0x00000020b9007c0c */ /* 0x000fe2000bfa6270 */
[----:B------:R-:W-:Y:S02]  /*5070*/  IMAD.WIDE R108, R237, 0x2, R108 ;  /* 0x00000002ed6c7825 */ /* 0x000fe400078e026c */
[----:B------:R-:W4:Y:S01]  /*5080*/  @!P6 LDG.E.U16 R186, desc[UR20][R4.64] ;  /* 0x0000001404bae981 */ /* 0x000f22000c1e1500 */
[----:B------:R-:W-:Y:S01]  /*5090*/  ISETP.GE.AND P6, PT, R181, UR32, PT ;  /* 0x00000020b5007c0c */ /* 0x000fe2000bfc6270 */
[----:B------:R-:W-:Y:S01]  /*50a0*/  IMAD.WIDE R104, R237, 0x2, R104 ;  /* 0x00000002ed687825 */ /* 0x000fe200078e0268 */
[----:B------:R-:W-:-:S02]  /*50b0*/  PRMT R192, RZ, 0x7610, R192 ;  /* 0x00007610ffc07816 */ /* 0x000fc400000000c0 */
[----:B------:R-:W-:Y:S01]  /*50c0*/  PRMT R196, RZ, 0x7610, R196 ;  /* 0x00007610ffc47816 */ /* 0x000fe200000000c4 */
[C---:B------:R-:W-:Y:S01]  /*50d0*/  IMAD.WIDE R124, R237.reuse, 0x2, R124 ;  /* 0x00000002ed7c7825 */ /* 0x040fe200078e027c */
[----:B------:R-:W-:Y:S02]  /*50e0*/  PRMT R198, RZ, 0x7610, R198 ;  /* 0x00007610ffc67816 */ /* 0x000fe400000000c6 */
[----:B------:R-:W-:Y:S01]  /*50f0*/  PRMT R202, RZ, 0x7610, R202 ;  /* 0x00007610ffca7816 */ /* 0x000fe200000000ca */
[----:B------:R-:W-:Y:S01]  /*5100*/  IMAD.WIDE R120, R237, 0x2, R120 ;  /* 0x00000002ed787825 */ /* 0x000fe200078e0278 */
[----:B------:R-:W-:Y:S01]  /*5110*/  PRMT R200, RZ, 0x7610, R200 ;  /* 0x00007610ffc87816 */ /* 0x000fe200000000c8 */
[----:B------:R-:W5:Y:S01]  /*5120*/  @!P3 LDG.E.U16 R192, desc[UR20][R92.64] ;  /* 0x000000145cc0b981 */ /* 0x000f62000c1e1500 */
[----:B------:R-:W-:Y:S01]  /*5130*/  ISETP.GE.AND P3, PT, R183, UR32, PT ;  /* 0x00000020b7007c0c */ /* 0x000fe2000bf66270 */
[----:B------:R-:W-:Y:S02]  /*5140*/  IMAD.WIDE R132, R237, 0x2, R132 ;  /* 0x00000002ed847825 */ /* 0x000fe400078e0284 */
[----:B------:R-:W4:Y:S01]  /*5150*/  @!P2 LDG.E.U16 R196, desc[UR20][R104.64] ;  /* 0x0000001468c4a981 */ /* 0x000f22000c1e1500 */
[----:B------:R-:W-:Y:S01]  /*5160*/  ISETP.GE.AND P2, PT, R195, UR32, PT ;  /* 0x00000020c3007c0c */ /* 0x000fe2000bf46270 */
[----:B------:R-:W-:-:S02]  /*5170*/  IMAD.WIDE R118, R237, 0x2, R118 ;  /* 0x00000002ed767825 */ /* 0x000fc400078e0276 */
[----:B------:R-:W5:Y:S01]  /*5180*/  @!P4 LDG.E.U16 R198, desc[UR20][R108.64] ;  /* 0x000000146cc6c981 */ /* 0x000f62000c1e1500 */
[----:B------:R-:W-:Y:S01]  /*5190*/  ISETP.GE.AND P4, PT, R187, UR32, PT ;  /* 0x00000020bb007c0c */ /* 0x000fe2000bf86270 */
[----:B------:R-:W-:Y:S02]  /*51a0*/  IMAD.WIDE R130, R237, 0x2, R130 ;  /* 0x00000002ed827825 */ /* 0x000fe400078e0282 */
[----:B------:R-:W5:Y:S01]  /*51b0*/  @!P5 LDG.E.U16 R202, desc[UR20][R124.64] ;  /* 0x000000147ccad981 */ /* 0x000f62000c1e1500 */
[----:B------:R-:W-:Y:S01]  /*51c0*/  ISETP.GE.AND P5, PT, R189, UR32, PT ;  /* 0x00000020bd007c0c */ /* 0x000fe2000bfa6270 */
[----:B------:R-:W-:Y:S02]  /*51d0*/  IMAD.WIDE R106, R237, 0x2, R106 ;  /* 0x00000002ed6a7825 */ /* 0x000fe400078e026a */
[----:B------:R-:W5:Y:S01]  /*51e0*/  @!P6 LDG.E.U16 R200, desc[UR20][R120.64] ;  /* 0x0000001478c8e981 */ /* 0x000f62000c1e1500 */
[----:B------:R-:W-:Y:S01]  /*51f0*/  ISETP.GE.AND P6, PT, R197, UR32, PT ;  /* 0x00000020c5007c0c */ /* 0x000fe2000bfc6270 */
[----:B------:R-:W-:Y:S01]  /*5200*/  IMAD.WIDE R114, R237, 0x2, R114 ;  /* 0x00000002ed727825 */ /* 0x000fe200078e0272 */
[----:B------:R-:W-:-:S02]  /*5210*/  PRMT R204, RZ, 0x7610, R204 ;  /* 0x00007610ffcc7816 */ /* 0x000fc400000000cc */
[----:B------:R-:W-:Y:S02]  /*5220*/  PRMT R206, RZ, 0x7610, R206 ;  /* 0x00007610ffce7816 */ /* 0x000fe400000000ce */
[----:B------:R-:W-:Y:S02]  /*5230*/  PRMT R208, RZ, 0x7610, R208 ;  /* 0x00007610ffd07816 */ /* 0x000fe400000000d0 */
[----:B------:R-:W-:Y:S01]  /*5240*/  PRMT R212, RZ, 0x7610, R212 ;  /* 0x00007610ffd47816 */ /* 0x000fe200000000d4 */
[----:B------:R-:W5:Y:S01]  /*5250*/  @!P3 LDG.E.U16 R204, desc[UR20][R132.64] ;  /* 0x0000001484ccb981 */ /* 0x000f62000c1e1500 */
[----:B------:R-:W-:Y:S02]  /*5260*/  PRMT R210, RZ, 0x7610, R210 ;  /* 0x00007610ffd27816 */ /* 0x000fe400000000d2 */
[----:B------:R-:W-:Y:S01]  /*5270*/  ISETP.GE.AND P3, PT, R191, UR32, PT ;  /* 0x00000020bf007c0c */ /* 0x000fe2000bf66270 */
[----:B------:R-:W5:Y:S01]  /*5280*/  @!P2 LDG.E.U16 R206, desc[UR20][R130.64] ;  /* 0x0000001482cea981 */ /* 0x000f62000c1e1500 */
[----:B------:R-:W-:-:S03]  /*5290*/  ISETP.GE.AND P2, PT, R199, UR32, PT ;  /* 0x00000020c7007c0c */ /* 0x000fc6000bf46270 */
[----:B------:R-:W5:Y:S01]  /*52a0*/  @!P4 LDG.E.U16 R208, desc[UR20][R118.64] ;  /* 0x0000001476d0c981 */ /* 0x000f62000c1e1500 */
[----:B------:R-:W-:-:S03]  /*52b0*/  ISETP.GE.AND P4, PT, R201, UR32, PT ;  /* 0x00000020c9007c0c */ /* 0x000fc6000bf86270 */
[----:B------:R-:W5:Y:S01]  /*52c0*/  @!P5 LDG.E.U16 R212, desc[UR20][R106.64] ;  /* 0x000000146ad4d981 */ /* 0x000f62000c1e1500 */
[----:B------:R-:W-:-:S03]  /*52d0*/  ISETP.GE.AND P5, PT, R203, UR32, PT ;  /* 0x00000020cb007c0c */ /* 0x000fc6000bfa6270 */
[----:B------:R-:W5:Y:S01]  /*52e0*/  @!P6 LDG.E.U16 R210, desc[UR20][R114.64] ;  /* 0x0000001472d2e981 */ /* 0x000f62000c1e1500 */
[----:B------:R-:W-:Y:S02]  /*52f0*/  ISETP.GE.AND P6, PT, R233, UR32, PT ;  /* 0x00000020e9007c0c */ /* 0x000fe4000bfc6270 */
[----:B------:R-:W-:Y:S01]  /*5300*/  PRMT R216, RZ, 0x7610, R216 ;  /* 0x00007610ffd87816 */ /* 0x000fe200000000d8 */
[C---:B------:R-:W-:Y:S01]  /*5310*/  IMAD.WIDE R102, R237.reuse, 0x2, R102 ;  /* 0x00000002ed667825 */ /* 0x040fe200078e0266 */
[----:B------:R-:W-:Y:S02]  /*5320*/  PRMT R214, RZ, 0x7610, R214 ;  /* 0x00007610ffd67816 */ /* 0x000fe400000000d6 */
[----:B------:R-:W-:Y:S01]  /*5330*/  PRMT R218, RZ, 0x7610, R218 ;  /* 0x00007610ffda7816 */ /* 0x000fe200000000da */
[C---:B------:R-:W-:Y:S01]  /*5340*/  IMAD.WIDE R100, R237.reuse, 0x2, R100 ;  /* 0x00000002ed647825 */ /* 0x040fe200078e0264 */
[----:B------:R-:W-:Y:S01]  /*5350*/  PRMT R194, RZ, 0x7610, R194 ;  /* 0x00007610ffc27816 */ /* 0x000fe200000000c2 */
[----:B------:R-:W5:Y:S01]  /*5360*/  @!P3 LDG.E.U16 R216, desc[UR20][R86.64] ;  /* 0x0000001456d8b981 */ /* 0x000f62000c1e1500 */
[----:B------:R-:W-:Y:S01]  /*5370*/  PRMT R188, RZ, 0x7610, R188 ;  /* 0x00007610ffbc7816 */ /* 0x000fe200000000bc */
[----:B------:R-:W-:-:S02]  /*5380*/  IMAD.WIDE R6, R237, 0x2, R6 ;  /* 0x00000002ed067825 */ /* 0x000fc400078e0206 */
[----:B------:R-:W5:Y:S04]  /*5390*/  @!P2 LDG.E.U16 R214, desc[UR20][R102.64] ;  /* 0x0000001466d6a981 */ /* 0x000f68000c1e1500 */
[----:B------:R-:W5:Y:S04]  /*53a0*/  @!P4 LDG.E.U16 R218, desc[UR20][R84.64] ;  /* 0x0000001454dac981 */ /* 0x000f68000c1e1500 */
[----:B------:R-:W5:Y:S04]  /*53b0*/  @!P5 LDG.E.U16 R194, desc[UR20][R100.64] ;  /* 0x0000001464c2d981 */ /* 0x000f68000c1e1500 */
[----:B------:R-:W5:Y:S01]  /*53c0*/  @!P6 LDG.E.U16 R188, desc[UR20][R6.64] ;  /* 0x0000001406bce981 */ /* 0x000f62000c1e1500 */
[----:B------:R-:W-:Y:S01]  /*53d0*/  ISETP.GE.AND P4, PT, R235, UR32, PT ;  /* 0x00000020eb007c0c */ /* 0x000fe2000bf86270 */
[----:B------:R-:W-:Y:S01]  /*53e0*/  IMAD.WIDE R8, R237, 0x2, R8 ;  /* 0x00000002ed087825 */ /* 0x000fe200078e0208 */
[----:B------:R-:W-:-:S02]  /*53f0*/  PRMT R137, RZ, 0x7610, R137 ;  /* 0x00007610ff897816 */ /* 0x000fc40000000089 */
[----:B------:R-:W-:Y:S02]  /*5400*/  ISETP.GE.AND P3, PT, R205, UR32, PT ;  /* 0x00000020cd007c0c */ /* 0x000fe4000bf66270 */
[----:B------:R-:W-:Y:S02]  /*5410*/  ISETP.GE.AND P2, PT, R225, UR32, PT ;  /* 0x00000020e1007c0c */ /* 0x000fe4000bf46270 */
[----:B------:R-:W-:-:S05]  /*5420*/  ISETP.GE.AND P5, PT, R207, UR32, PT ;  /* 0x00000020cf007c0c */ /* 0x000fca000bfa6270 */
[----:B------:R-:W5:Y:S01]  /*5430*/  @!P4 LDG.E.U16 R137, desc[UR20][R8.64] ;  /* 0x000000140889c981 */ /* 0x000f62000c1e1500 */
[----:B------:R-:W-:Y:S01]  /*5440*/  ISETP.GE.AND P4, PT, R217, UR32, PT ;  /* 0x00000020d9007c0c */ /* 0x000fe2000bf86270 */
[C---:B------:R-:W-:Y:S01]  /*5450*/  IMAD.WIDE R12, R237.reuse, 0x2, R12 ;  /* 0x00000002ed0c7825 */ /* 0x040fe200078e020c */
[----:B------:R-:W-:Y:S02]  /*5460*/  PRMT R136, RZ, 0x7610, R136 ;  /* 0x00007610ff887816 */ /* 0x000fe40000000088 */
[----:B------:R-:W-:Y:S01]  /*5470*/  PRMT R241, RZ, 0x7610, R241 ;  /* 0x00007610fff17816 */ /* 0x000fe200000000f1 */
[C---:B------:R-:W-:Y:S01]  /*5480*/  IMAD.WIDE R112, R237.reuse, 0x2, R112 ;  /* 0x00000002ed707825 */ /* 0x040fe200078e0270 */
[----:B------:R-:W-:Y:S02]  /*5490*/  PRMT R174, RZ, 0x7610, R174 ;  /* 0x00007610ffae7816 */ /* 0x000fe400000000ae */
[----:B------:R-:W-:Y:S01]  /*54a0*/  PRMT R243, RZ, 0x7610, R243 ;  /* 0x00007610fff37816 */ /* 0x000fe200000000f3 */
[C---:B------:R-:W-:Y:S01]  /*54b0*/  IMAD.WIDE R128, R237.reuse, 0x2, R128 ;  /* 0x00000002ed807825 */ /* 0x040fe200078e0280 */
[----:B------:R-:W5:Y:S03]  /*54c0*/  @!P3 LDG.E.U16 R136, desc[UR20][R112.64] ;  /* 0x000000147088b981 */ /* 0x000f66000c1e1500 */
[----:B------:R-:W-:Y:S01]  /*54d0*/  IMAD.WIDE R116, R237, 0x2, R116 ;  /* 0x00000002ed747825 */ /* 0x000fe200078e0274 */
[----:B------:R-:W5:Y:S01]  /*54e0*/  @!P5 LDG.E.U16 R174, desc[UR20][R128.64] ;  /* 0x0000001480aed981 */ /* 0x000f62000c1e1500 */
[----:B------:R-:W-:-:S02]  /*54f0*/  ISETP.GE.AND P3, PT, R209, UR32, PT ;  /* 0x00000020d1007c0c */ /* 0x000fc4000bf66270 */
[----:B------:R-:W-:Y:S01]  /*5500*/  ISETP.GE.AND P5, PT, R211, UR32, PT ;  /* 0x00000020d3007c0c */ /* 0x000fe2000bfa6270 */
[----:B------:R-:W5:Y:S01]  /*5510*/  @!P2 LDG.E.U16 R241, desc[UR20][R116.64] ;  /* 0x0000001474f1a981 */ /* 0x000f62000c1e1500 */
[----:B------:R-:W-:-:S03]  /*5520*/  ISETP.GE.AND P2, PT, R227, UR32, PT ;  /* 0x00000020e3007c0c */ /* 0x000fc6000bf46270 */
        /* <DEDUP_REMOVED lines=15> */
[----:B------:R-:W-:Y:S02]  /*5620*/  ISETP.GE.AND P2, PT, R229, UR32, PT ;  /* 0x00000020e5007c0c */ /* 0x000fe4000bf46270 */
[----:B------:R-:W-:Y:S01]  /*5630*/  ISETP.GE.AND P5, PT, R223, UR32, PT ;  /* 0x00000020df007c0c */ /* 0x000fe2000bfa6270 */
[----:B------:R-:W5:Y:S01]  /*5640*/  @!P4 LDG.E.U16 R247, desc[UR20][R14.64] ;  /* 0x000000140ef7c981 */ /* 0x000f62000c1e1500 */
[----:B------:R-:W-:Y:S01]  /*5650*/  ISETP.GE.AND P4, PT, R221, UR32, PT ;  /* 0x00000020dd007c0c */ /* 0x000fe2000bf86270 */
[C---:B------:R-:W-:Y:S01]  /*5660*/  IMAD.WIDE R10, R237.reuse, 0x2, R10 ;  /* 0x00000002ed0a7825 */ /* 0x040fe200078e020a */
[----:B------:R-:W-:Y:S02]  /*5670*/  PRMT R239, RZ, 0x7610, R239 ;  /* 0x00007610ffef7816 */ /* 0x000fe400000000ef */
[----:B------:R-:W-:Y:S01]  /*5680*/  PRMT R180, RZ, 0x7610, R180 ;  /* 0x00007610ffb47816 */ /* 0x000fe200000000b4 */
[----:B------:R-:W-:Y:S01]  /*5690*/  IMAD.WIDE R16, R237, 0x2, R16 ;  /* 0x00000002ed107825 */ /* 0x000fe200078e0210 */
[----:B------:R-:W-:-:S02]  /*56a0*/  PRMT R249, RZ, 0x7610, R249 ;  /* 0x00007610fff97816 */ /* 0x000fc400000000f9 */
[----:B------:R-:W-:Y:S01]  /*56b0*/  PRMT R182, RZ, 0x7610, R182 ;  /* 0x00007610ffb67816 */ /* 0x000fe200000000b6 */
[C---:B------:R-:W-:Y:S01]  /*56c0*/  IMAD.WIDE R82, R237.reuse, 0x2, R82 ;  /* 0x00000002ed527825 */ /* 0x040fe200078e0252 */
[----:B------:R-:W-:Y:S01]  /*56d0*/  PRMT R251, RZ, 0x7610, R251 ;  /* 0x00007610fffb7816 */ /* 0x000fe200000000fb */
[----:B------:R-:W5:Y:S02]  /*56e0*/  @!P6 LDG.E.U16 R239, desc[UR20][R10.64] ;  /* 0x000000140aefe981 */ /* 0x000f64000c1e1500 */
[C---:B------:R-:W-:Y:S02]  /*56f0*/  IMAD.WIDE R90, R237.reuse, 0x2, R90 ;  /* 0x00000002ed5a7825 */ /* 0x040fe400078e025a */
[----:B------:R-:W5:Y:S02]  /*5700*/  @!P5 LDG.E.U16 R182, desc[UR20][R82.64] ;  /* 0x0000001452b6d981 */ /* 0x000f64000c1e1500 */
[----:B------:R-:W-:Y:S02]  /*5710*/  IMAD.WIDE R98, R237, 0x2, R98 ;  /* 0x00000002ed627825 */ /* 0x000fe400078e0262 */
[----:B------:R-:W5:Y:S04]  /*5720*/  @!P2 LDG.E.U16 R249, desc[UR20][R90.64] ;  /* 0x000000145af9a981 */ /* 0x000f68000c1e1500 */
[----:B------:R-:W5:Y:S04]  /*5730*/  @!P3 LDG.E.U16 R180, desc[UR20][R98.64] ;  /* 0x0000001462b4b981 */ /* 0x000f68000c1e1500 */
[----:B------:R-:W5:Y:S01]  /*5740*/  @!P4 LDG.E.U16 R251, desc[UR20][R16.64] ;  /* 0x0000001410fbc981 */ /* 0x000f62000c1e1500 */
[----:B------:R-:W-:Y:S01]  /*5750*/  BAR.SYNC.DEFER_BLOCKING 0x0 ;  /* 0x0000000000007b1d */ /* 0x000fe20000010000 */
[----:B------:R-:W-:Y:S01]  /*5760*/  ISETP.GE.AND P2, PT, R138, UR32, PT ;  /* 0x000000208a007c0c */ /* 0x000fe2000bf46270 */
[----:B------:R-:W-:Y:S01]  /*5770*/  IMAD.WIDE R72, R135, 0x2, R72 ;  /* 0x0000000287487825 */ /* 0x000fe200078e0248 */
[----:B------:R-:W-:-:S02]  /*5780*/  PRMT R224, RZ, 0x7610, R224 ;  /* 0x00007610ffe07816 */ /* 0x000fc400000000e0 */
[----:B------:R-:W-:Y:S01]  /*5790*/  PRMT R232, RZ, 0x7610, R232 ;  /* 0x00007610ffe87816 */ /* 0x000fe200000000e8 */
[C---:B------:R-:W-:Y:S01]  /*57a0*/  IMAD.WIDE R66, R135.reuse, 0x2, R66 ;  /* 0x0000000287427825 */ /* 0x040fe200078e0242 */
[----:B------:R-:W-:Y:S02]  /*57b0*/  PRMT R240, RZ, 0x7610, R240 ;  /* 0x00007610fff07816 */ /* 0x000fe400000000f0 */
[----:B------:R-:W-:Y:S01]  /*57c0*/  PRMT R226, RZ, 0x7610, R226 ;  /* 0x00007610ffe27816 */ /* 0x000fe200000000e2 */
[C---:B------:R-:W-:Y:S01]  /*57d0*/  IMAD.WIDE R58, R135.reuse, 0x2, R58 ;  /* 0x00000002873a7825 */ /* 0x040fe200078e023a */
[----:B------:R-:W-:Y:S02]  /*57e0*/  PRMT R234, RZ, 0x7610, R234 ;  /* 0x00007610ffea7816 */ /* 0x000fe400000000ea */
[----:B------:R-:W-:Y:S01]  /*57f0*/  PRMT R242, RZ, 0x7610, R242 ;  /* 0x00007610fff27816 */ /* 0x000fe200000000f2 */
[----:B------:R-:W-:Y:S01]  /*5800*/  IMAD.WIDE R50, R135, 0x2, R50 ;  /* 0x0000000287327825 */ /* 0x000fe200078e0232 */
[----:B------:R-:W-:-:S02]  /*5810*/  PRMT R220, RZ, 0x7610, R220 ;  /* 0x00007610ffdc7816 */ /* 0x000fc400000000dc */
[----:B------:R-:W-:Y:S01]  /*5820*/  PRMT R228, RZ, 0x7610, R228 ;  /* 0x00007610ffe47816 */ /* 0x000fe200000000e4 */
[C---:B------:R-:W-:Y:S01]  /*5830*/  IMAD.WIDE R42, R135.reuse, 0x2, R42 ;  /* 0x00000002872a7825 */ /* 0x040fe200078e022a */
[----:B------:R-:W-:Y:S02]  /*5840*/  PRMT R236, RZ, 0x7610, R236 ;  /* 0x00007610ffec7816 */ /* 0x000fe400000000ec */
[----:B------:R-:W-:Y:S01]  /*5850*/  PRMT R244, RZ, 0x7610, R244 ;  /* 0x00007610fff47816 */ /* 0x000fe200000000f4 */
[C---:B------:R-:W-:Y:S01]  /*5860*/  IMAD.WIDE R34, R135.reuse, 0x2, R34 ;  /* 0x0000000287227825 */ /* 0x040fe200078e0222 */
[----:B------:R-:W-:Y:S01]  /*5870*/  PRMT R222, RZ, 0x7610, R222 ;  /* 0x00007610ffde7816 */ /* 0x000fe200000000de */
[----:B------:R-:W5:Y:S02]  /*5880*/  @!P2 LDG.E.U16 R224, desc[UR20][R58.64] ;  /* 0x000000143ae0a981 */ /* 0x000f64000c1e1500 */
[C---:B------:R-:W-:Y:S01]  /*5890*/  IMAD.WIDE R26, R135.reuse, 0x2, R26 ;  /* 0x00000002871a7825 */ /* 0x040fe200078e021a */
[----:B------:R-:W-:Y:S01]  /*58a0*/  PRMT R230, RZ, 0x7610, R230 ;  /* 0x00007610ffe67816 */ /* 0x000fe200000000e6 */
[----:B------:R-:W5:Y:S02]  /*58b0*/  @!P2 LDG.E.U16 R232, desc[UR20][R66.64] ;  /* 0x0000001442e8a981 */ /* 0x000f64000c1e1500 */
[C---:B------:R-:W-:Y:S01]  /*58c0*/  IMAD.WIDE R18, R135.reuse, 0x2, R18 ;  /* 0x0000000287127825 */ /* 0x040fe200078e0212 */
[----:B------:R-:W-:Y:S01]  /*58d0*/  PRMT R238, RZ, 0x7610, R238 ;  /* 0x00007610ffee7816 */ /* 0x000fe200000000ee */
[----:B------:R-:W5:Y:S01]  /*58e0*/  @!P2 LDG.E.U16 R240, desc[UR20][R72.64] ;  /* 0x0000001448f0a981 */ /* 0x000f62000c1e1500 */
[----:B------:R-:W-:Y:S01]  /*58f0*/  PRMT R246, RZ, 0x7610, R246 ;  /* 0x00007610fff67816 */ /* 0x000fe200000000f6 */
[----:B------:R-:W-:-:S04]  /*5900*/  IMAD.WIDE R74, R135, 0x2, R74 ;  /* 0x00000002874a7825 */ /* 0x000fc800078e024a */
[C---:B------:R-:W-:Y:S01]  /*5910*/  IMAD.WIDE R68, R135.reuse, 0x2, R68 ;  /* 0x0000000287447825 */ /* 0x040fe200078e0244 */
[----:B------:R-:W5:Y:S03]  /*5920*/  @!P2 LDG.E.U16 R242, desc[UR20][R74.64] ;  /* 0x000000144af2a981 */ /* 0x000f66000c1e1500 */
[C---:B------:R-:W-:Y:S01]  /*5930*/  IMAD.WIDE R60, R135.reuse, 0x2, R60 ;  /* 0x00000002873c7825 */ /* 0x040fe200078e023c */
[----:B------:R-:W5:Y:S03]  /*5940*/  @!P2 LDG.E.U16 R234, desc[UR20][R68.64] ;  /* 0x0000001444eaa981 */ /* 0x000f66000c1e1500 */
[C---:B------:R-:W-:Y:S01]  /*5950*/  IMAD.WIDE R52, R135.reuse, 0x2, R52 ;  /* 0x0000000287347825 */ /* 0x040fe200078e0234 */
[----:B------:R-:W5:Y:S03]  /*5960*/  @!P2 LDG.E.U16 R226, desc[UR20][R60.64] ;  /* 0x000000143ce2a981 */ /* 0x000f66000c1e1500 */
[----:B------:R-:W-:-:S04]  /*5970*/  IMAD.WIDE R44, R135, 0x2, R44 ;  /* 0x00000002872c7825 */ /* 0x000fc800078e022c */
[----:B------:R-:W-:-:S04]  /*5980*/  IMAD.WIDE R36, R135, 0x2, R36 ;  /* 0x0000000287247825 */ /* 0x000fc800078e0224 */
[----:B------:R-:W-:-:S04]  /*5990*/  IMAD.WIDE R28, R135, 0x2, R28 ;  /* 0x00000002871c7825 */ /* 0x000fc800078e021c */
[----:B------:R-:W-:-:S04]  /*59a0*/  IMAD.WIDE R20, R135, 0x2, R20 ;  /* 0x0000000287147825 */ /* 0x000fc800078e0214 */
[----:B------:R-:W-:-:S04]  /*59b0*/  IMAD.WIDE R76, R135, 0x2, R76 ;  /* 0x00000002874c7825 */ /* 0x000fc800078e024c */
[C---:B------:R-:W-:Y:S01]  /*59c0*/  IMAD.WIDE R70, R135.reuse, 0x2, R70 ;  /* 0x0000000287467825 */ /* 0x040fe200078e0246 */
[----:B------:R-:W5:Y:S03]  /*59d0*/  @!P2 LDG.E.U16 R244, desc[UR20][R76.64] ;  /* 0x000000144cf4a981 */ /* 0x000f66000c1e1500 */
        /* <DEDUP_REMOVED lines=17> */
[----:B--2---:R0:W-:Y:S04]  /*5af0*/  STS.U16 [R143+UR9+0x4000], R184 ;  /* 0x004000b88f007988 */ /* 0x0041e80008000409 */
[----:B---3--:R1:W-:Y:S01]  /*5b00*/  STS.U16 [R143+UR9+0x4400], R190 ;  /* 0x004400be8f007988 */ /* 0x0083e20008000409 */
[----:B------:R-:W-:Y:S01]  /*5b10*/  IMAD.WIDE R32, R135, 0x2, R32 ;  /* 0x0000000287207825 */ /* 0x000fe200078e0220 */
[----:B0-----:R-:W-:-:S03]  /*5b20*/  PRMT R184, RZ, 0x7610, R184 ;  /* 0x00007610ffb87816 */ /* 0x001fc600000000b8 */
[----:B------:R-:W-:Y:S01]  /*5b30*/  IMAD.WIDE R24, R135, 0x2, R24 ;  /* 0x0000000287187825 */ /* 0x000fe200078e0218 */
[----:B-1----:R-:W-:-:S03]  /*5b40*/  PRMT R190, RZ, 0x7610, R190 ;  /* 0x00007610ffbe7816 */ /* 0x002fc600000000be */
[----:B------:R-:W-:Y:S01]  /*5b50*/  IMAD.WIDE R80, R135, 0x2, R80 ;  /* 0x0000000287507825 */ /* 0x000fe200078e0250 */
[----:B------:R-:W2:Y:S04]  /*5b60*/  @!P2 LDG.E.U16 R184, desc[UR20][R18.64] ;  /* 0x0000001412b8a981 */ /* 0x000ea8000c1e1500 */
[----:B------:R-:W3:Y:S04]  /*5b70*/  @!P2 LDG.E.U16 R190, desc[UR20][R24.64] ;  /* 0x0000001418bea981 */ /* 0x000ee8000c1e1500 */
[----:B----4-:R0:W-:Y:S04]  /*5b80*/  STS.U16 [R143+UR9+0x4800], R196 ;  /* 0x004800c48f007988 */ /* 0x0101e80008000409 */
[----:B------:R-:W4:Y:S04]  /*5b90*/  @!P2 LDG.E.U16 R246, desc[UR20][R80.64] ;  /* 0x0000001450f6a981 */ /* 0x000f28000c1e1500 */
[----:B-----5:R1:W-:Y:S01]  /*5ba0*/  STS.U16 [R143+UR9+0x4c00], R200 ;  /* 0x004c00c88f007988 */ /* 0x0203e20008000409 */
[----:B0-----:R-:W-:-:S06]  /*5bb0*/  PRMT R196, RZ, 0x7610, R196 ;  /* 0x00007610ffc47816 */ /* 0x001fcc00000000c4 */
[----:B------:R-:W5:Y:S04]  /*5bc0*/  @!P2 LDG.E.U16 R196, desc[UR20][R30.64] ;  /* 0x000000141ec4a981 */ /* 0x000f68000c1e1500 */
[----:B------:R0:W-:Y:S01]  /*5bd0*/  STS.U16 [R143+UR9+0x5000], R204 ;  /* 0x005000cc8f007988 */ /* 0x0001e20008000409 */
[----:B-1----:R-:W-:-:S03]  /*5be0*/  PRMT R200, RZ, 0x7610, R200 ;  /* 0x00007610ffc87816 */ /* 0x002fc600000000c8 */
[----:B------:R1:W-:Y:S04]  /*5bf0*/  STS.U16 [R143+UR9+0x5400], R208 ;  /* 0x005400d08f007988 */ /* 0x0003e80008000409 */
[----:B------:R1:W-:Y:S01]  /*5c00*/  STS.U16 [R143+UR9+0x5800], R212 ;  /* 0x005800d48f007988 */ /* 0x0003e20008000409 */
[----:B0-----:R-:W-:-:S03]  /*5c10*/  PRMT R204, RZ, 0x7610, R204 ;  /* 0x00007610ffcc7816 */ /* 0x001fc600000000cc */
[----:B------:R-:W3:Y:S01]  /*5c20*/  @!P2 LDG.E.U16 R200, desc[UR20][R34.64] ;  /* 0x0000001422c8a981 */ /* 0x000ee2000c1e1500 */
[----:B-1----:R-:W-:-:S03]  /*5c30*/  PRMT R208, RZ, 0x7610, R208 ;  /* 0x00007610ffd07816 */ /* 0x002fc600000000d0 */
[----:B------:R-:W4:Y:S01]  /*5c40*/  @!P2 LDG.E.U16 R204, desc[UR20][R38.64] ;  /* 0x0000001426cca981 */ /* 0x000f22000c1e1500 */
[----:B------:R-:W-:-:S03]  /*5c50*/  PRMT R212, RZ, 0x7610, R212 ;  /* 0x00007610ffd47816 */ /* 0x000fc600000000d4 */
[----:B------:R-:W4:Y:S04]  /*5c60*/  @!P2 LDG.E.U16 R208, desc[UR20][R42.64] ;  /* 0x000000142ad0a981 */ /* 0x000f28000c1e1500 */
[----:B------:R0:W-:Y:S04]  /*5c70*/  STS.U16 [R143+UR9+0x5c00], R216 ;  /* 0x005c00d88f007988 */ /* 0x0001e80008000409 */
[----:B------:R1:W-:Y:S04]  /*5c80*/  STS.U16 [R142+UR9+0x4100], R186 ;  /* 0x004100ba8e007988 */ /* 0x0003e80008000409 */
[----:B------:R1:W-:Y:S01]  /*5c90*/  STS.U16 [R142+UR9+0x4500], R192 ;  /* 0x004500c08e007988 */ /* 0x0003e20008000409 */
[----:B0-----:R-:W-:-:S03]  /*5ca0*/  PRMT R216, RZ, 0x7610, R216 ;  /* 0x00007610ffd87816 */ /* 0x001fc600000000d8 */
[----:B------:R-:W-:Y:S01]  /*5cb0*/  STS.U16 [R142+UR9+0x4900], R198 ;  /* 0x004900c68e007988 */ /* 0x000fe20008000409 */
[----:B-1----:R-:W-:-:S03]  /*5cc0*/  PRMT R186, RZ, 0x7610, R186 ;  /* 0x00007610ffba7816 */ /* 0x002fc600000000ba */
[----:B------:R0:W-:Y:S01]  /*5cd0*/  STS.U16 [R142+UR9+0x4d00], R202 ;  /* 0x004d00ca8e007988 */ /* 0x0001e20008000409 */
[----:B------:R-:W-:-:S03]  /*5ce0*/  PRMT R192, RZ, 0x7610, R192 ;  /* 0x00007610ffc07816 */ /* 0x000fc600000000c0 */
[----:B------:R-:W-:Y:S04]  /*5cf0*/  STS.U16 [R142+UR9+0x5100], R206 ;  /* 0x005100ce8e007988 */ /* 0x000fe80008000409 */
[----:B------:R1:W-:Y:S01]  /*5d00*/  STS.U16 [R142+UR9+0x5500], R210 ;  /* 0x005500d28e007988 */ /* 0x0003e20008000409 */
[----:B0-----:R-:W-:-:S03]  /*5d10*/  PRMT R202, RZ, 0x7610, R202 ;  /* 0x00007610ffca7816 */ /* 0x001fc600000000ca */
[----:B------:R-:W-:Y:S04]  /*5d20*/  STS.U16 [R142+UR9+0x5900], R214 ;  /* 0x005900d68e007988 */ /* 0x000fe80008000409 */
[----:B------:R0:W-:Y:S01]  /*5d30*/  STS.U16 [R142+UR9+0x5d00], R218 ;  /* 0x005d00da8e007988 */ /* 0x0001e20008000409 */
[----:B-1----:R-:W-:-:S03]  /*5d40*/  PRMT R210, RZ, 0x7610, R210 ;  /* 0x00007610ffd27816 */ /* 0x002fc600000000d2 */
[----:B------:R1:W-:Y:S01]  /*5d50*/  STS.U16 [R141+UR9+0x4600], R194 ;  /* 0x004600c28d007988 */ /* 0x0003e20008000409 */
[----:B------:R-:W-:-:S03]  /*5d60*/  PRMT R198, RZ, 0x7610, R198 ;  /* 0x00007610ffc67816 */ /* 0x000fc600000000c6 */
[----:B------:R1:W-:Y:S01]  /*5d70*/  STS.U16 [R141+UR9+0x4200], R188 ;  /* 0x004200bc8d007988 */ /* 0x0003e20008000409 */
[----:B0-----:R-:W-:Y:S02]  /*5d80*/  PRMT R218, RZ, 0x7610, R218 ;  /* 0x00007610ffda7816 */ /* 0x001fe400000000da */
[----:B------:R-:W-:Y:S01]  /*5d90*/  PRMT R206, RZ, 0x7610, R206 ;  /* 0x00007610ffce7816 */ /* 0x000fe200000000ce */
[----:B------:R-:W5:Y:S01]  /*5da0*/  @!P2 LDG.E.U16 R192, desc[UR20][R26.64] ;  /* 0x000000141ac0a981 */ /* 0x000f62000c1e1500 */
[----:B-1----:R-:W-:Y:S02]  /*5db0*/  PRMT R194, RZ, 0x7610, R194 ;  /* 0x00007610ffc27816 */ /* 0x002fe400000000c2 */
[----:B------:R-:W-:Y:S01]  /*5dc0*/  PRMT R214, RZ, 0x7610, R214 ;  /* 0x00007610ffd67816 */ /* 0x000fe200000000d6 */
[----:B------:R-:W5:Y:S01]  /*5dd0*/  @!P2 LDG.E.U16 R216, desc[UR20][R50.64] ;  /* 0x0000001432d8a981 */ /* 0x000f62000c1e1500 */
[----:B------:R-:W-:-:S03]  /*5de0*/  PRMT R188, RZ, 0x7610, R188 ;  /* 0x00007610ffbc7816 */ /* 0x000fc600000000bc */
[----:B------:R-:W5:Y:S04]  /*5df0*/  @!P2 LDG.E.U16 R186, desc[UR20][R20.64] ;  /* 0x0000001414baa981 */ /* 0x000f68000c1e1500 */
        /* <DEDUP_REMOVED lines=26> */
[----:B------:R-:W-:-:S04]  /*5fa0*/  ULEA UR11, UR5, UR9, 0x3 ;  /* 0x00000009050b7291 */ /* 0x000fc8000f8e18ff */
[----:B------:R-:W-:Y:S01]  /*5fb0*/  UIADD3 UR11, UPT, UPT, UR11, 0x8000, URZ ;  /* 0x000080000b0b7890 */ /* 0x000fe2000fffe0ff */
[----:B--2---:R0:W-:Y:S04]  /*5fc0*/  STS.U16 [R143+UR9+0x6000], R184 ;  /* 0x006000b88f007988 */ /* 0x0041e80008000409 */
[----:B---3--:R0:W-:Y:S04]  /*5fd0*/  STS.U16 [R143+UR9+0x6800], R200 ;  /* 0x006800c88f007988 */ /* 0x0081e80008000409 */
[----:B----4-:R0:W-:Y:S04]  /*5fe0*/  STS.U16 [R143+UR9+0x6c00], R208 ;  /* 0x006c00d08f007988 */ /* 0x0101e80008000409 */
[----:B-----5:R0:W-:Y:S04]  /*5ff0*/  STS.U16 [R143+UR9+0x6400], R192 ;  /* 0x006400c08f007988 */ /* 0x0201e80008000409 */
        /* <DEDUP_REMOVED lines=25> */
[----:B------:R1:W-:Y:S06]  /*6190*/  MEMBAR.ALL.CTA ;  /* 0x0000000000007992 */ /* 0x0003ec0000008000 */
[----:B-1----:R-:W1:Y:S02]  /*61a0*/  FENCE.VIEW.ASYNC.S ;  /* 0x00000000000073c6 */ /* 0x002e640000000000 */
[----:B-1----:R-:W-:Y:S06]  /*61b0*/  BAR.SYNC.DEFER_BLOCKING 0x0 ;  /* 0x0000000000007b1d */ /* 0x002fec0000010000 */
[----:B------:R-:W-:Y:S05]  /*61c0*/  @P0 BRA `(.L_x_9) ;  /* 0x00000000004c0947 */ /* 0x000fea0003800000 */
[----:B------:R-:W-:Y:S01]  /*61d0*/  UMOV UR15, 0x40004040 ;  /* 0x40004040000f7882 */ /* 0x000fe20000000000 */
        /* <DEDUP_REMOVED lines=9> */
[----:B------:R1:W-:Y:S01]  /*6270*/  UTCHMMA gdesc[UR14], gdesc[UR12], tmem[UR8], tmem[UR16], idesc[UR17], UPT ;  /* 0x00ff100c0e0075ea */ /* 0x0003e2000b800008 */
        /* <DEDUP_REMOVED lines=8> */
.L_x_9:
[----:B------:R-:W-:Y:S01]  /*6300*/  UIADD3 UR5, UPT, UPT, UR5, 0x1, URZ ;  /* 0x0000000105057890 */ /* 0x000fe2000fffe0ff */
[----:B------:R-:W-:Y:S01]  /*6310*/  VIADD R134, R134, 0xffffffff ;  /* 0xffffffff86867836 */ /* 0x000fe20000000000 */
[----:B------:R-:W-:Y:S02]  /*6320*/  UIADD3 UR32, UPT, UPT, UR32, -0x40, URZ ;  /* 0xffffffc020207890 */ /* 0x000fe4000fffe0ff */
[----:B------:R-:W-:Y:S02]  /*6330*/  UISETP.GT.AND UP1, UPT, UR5, 0x1, UPT ;  /* 0x000000010500788c */ /* 0x000fe4000bf24270 */
[----:B------:R-:W-:Y:S02]  /*6340*/  ISETP.NE.U32.AND P2, PT, R134, RZ, PT ;  /* 0x000000ff8600720c */ /* 0x000fe40003f45070 */
[----:B-1----:R-:W-:Y:S02]  /*6350*/  USEL UR6, URZ, 0x1, !UP1 ;  /* 0x00000001ff067887 */ /* 0x002fe4000c800000 */
[----:B------:R-:W-:-:S02]  /*6360*/  USEL UR5, UR5, URZ, !UP1 ;  /* 0x000000ff05057287 */ /* 0x000fc4000c800000 */
[----:B------:R-:W-:-:S03]  /*6370*/  ULOP3.LUT UR7, UR4, UR6, URZ, 0x3c, !UPT ;  /* 0x0000000604077292 */ /* 0x000fc6000f8e3cff */
[----:B------:R-:W-:-:S04]  /*6380*/  UMOV UR6, UR4 ;  /* 0x0000000400067c82 */ /* 0x000fc80008000000 */
[----:B------:R-:W-:Y:S01]  /*6390*/  UMOV UR4, UR7 ;  /* 0x0000000700047c82 */ /* 0x000fe20008000000 */
[----:B------:R-:W-:Y:S05]  /*63a0*/  @P2 BRA `(.L_x_10) ;  /* 0xffffffe800d82947 */ /* 0x000fea000383ffff */
.L_x_7:
[----:B------:R-:W-:-:S13]  /*63b0*/  ISETP.GE.AND P0, PT, R173, 0x40, PT ;  /* 0x00000040ad00780c */ /* 0x000fda0003f06270 */
[----:B------:R-:W-:Y:S05]  /*63c0*/  @!P0 BRA `(.L_x_11) ;  /* 0x0000000000108947 */ /* 0x000fea0003800000 */
[----:B------:R-:W-:-:S06]  /*63d0*/  USHF.L.U32 UR6, UR6, 0x1f, URZ ;  /* 0x0000001f06067899 */ /* 0x000fcc00080006ff */
[----:B------:R-:W-:-:S04]  /*63e0*/  IMAD.U32 R2, RZ, RZ, UR6 ;  /* 0x00000006ff027e24 */ /* 0x000fc8000f8e00ff */
[----:B------:R-:W1:Y:S02]  /*63f0*/  SYNCS.PHASECHK.TRANS64.TRYWAIT P0, [UR11], R2 ;  /* 0x00000002ff0075a7 */ /* 0x000e64000800110b */
[----:B-1----:R-:W-:Y:S05]  /*6400*/  @!P0 BRA `(.L_x_12) ;  /* 0x0000001000448947 */ /* 0x002fea0003800000 */
.L_x_11:
[----:B------:R-:W-:Y:S01]  /*6410*/  BAR.SYNC.DEFER_BLOCKING 0x0 ;  /* 0x0000000000007b1d */ /* 0x000fe20000010000 */
[C---:B------:R-:W-:Y:S02]  /*6420*/  IMAD.SHL.U32 R3, R97.reuse, 0x80, RZ ;  /* 0x0000008061037824 */ /* 0x040fe400078e00ff */
[C---:B------:R-:W-:Y:S02]  /*6430*/  IMAD.SHL.U32 R2, R97.reuse, 0x10, RZ ;  /* 0x0000001061027824 */ /* 0x040fe400078e00ff */
[----:B------:R-:W-:Y:S01]  /*6440*/  IMAD.SHL.U32 R97, R97, 0x8, RZ ;  /* 0x0000000861617824 */ /* 0x000fe200078e00ff */
[----:B------:R-:W-:Y:S01]  /*6450*/  LOP3.LUT R36, R3, 0x800, RZ, 0xc0, !PT ;  /* 0x0000080003247812 */ /* 0x000fe200078ec0ff */
[----:B------:R-:W1:Y:S01]  /*6460*/  LDCU.128 UR12, c[0x0][0x390] ;  /* 0x00007200ff0c77ac */ /* 0x000e620008000c00 */
[----:B------:R-:W-:Y:S01]  /*6470*/  LOP3.LUT R3, R2, 0xf0, RZ, 0xc0, !PT ;  /* 0x000000f002037812 */ /* 0x000fe200078ec0ff */
[----:B------:R-:W2:Y:S01]  /*6480*/  LDC R47, c[0x0][0x3b8] ;  /* 0x0000ee00ff2f7b82 */ /* 0x000ea20000000800 */
[----:B------:R-:W-:Y:S01]  /*6490*/  LOP3.LUT R97, R97, 0x300, RZ, 0xc0, !PT ;  /* 0x0000030061617812 */ /* 0x000fe200078ec0ff */
[----:B0-----:R-:W0:Y:S01]  /*64a0*/  LDCU UR4, c[0x0][0x3b4] ;  /* 0x00007680ff0477ac */ /* 0x001e220008000800 */
[----:B------:R-:W-:-:S02]  /*64b0*/  IADD3 R36, PT, PT, R3, UR9, R36 ;  /* 0x0000000903247c10 */ /* 0x000fc4000fffe024 */
[----:B------:R-:W-:-:S03]  /*64c0*/  LOP3.LUT R40, R2, 0x7f0, RZ, 0xc0, !PT ;  /* 0x000007f002287812 */ /* 0x000fc600078ec0ff */
[----:B------:R-:W-:Y:S01]  /*64d0*/  IMAD.IADD R97, R97, 0x1, R36 ;  /* 0x0000000161617824 */ /* 0x000fe200078e0224 */
[----:B------:R-:W3:Y:S02]  /*64e0*/  @!P1 SYNCS.CCTL.IV [UR9+0x8000] ;  /* 0x00800000ff0099b1 */ /* 0x000ee40008000009 */
[----:B---3--:R-:W-:Y:S01]  /*64f0*/  BAR.SYNC.DEFER_BLOCKING 0x0 ;  /* 0x0000000000007b1d */ /* 0x008fe20000010000 */
[C---:B-1----:R-:W-:Y:S01]  /*6500*/  ISETP.GE.AND P0, PT, R0.reuse, UR14, PT ;  /* 0x0000000e00007c0c */ /* 0x042fe2000bf06270 */
[----:B0-----:R-:W-:-:S03]  /*6510*/  IMAD R0, R0, UR4, RZ ;  /* 0x0000000400007c24 */ /* 0x001fc6000f8e02ff */
[----:B------:R-:W-:Y:S02]  /*6520*/  ISETP.LT.AND P4, PT, R95, UR15, !P0 ;  /* 0x0000000f5f007c0c */ /* 0x000fe4000c781270 */
[----:B------:R-:W-:Y:S01]  /*6530*/  ISETP.LT.AND P3, PT, R94, UR15, !P0 ;  /* 0x0000000f5e007c0c */ /* 0x000fe2000c761270 */
[----:B------:R-:W-:Y:S01]  /*6540*/  LDTM.16dp32bit_t0_t15.x32 R4, tmem[UR10] ;  /* 0x0000000a000479ee */ /* 0x000fe20008a80000 */
[----:B------:R-:W0:Y:S01]  /*6550*/  LDTM.16dp32bit_t16_t31.x32 R4, tmem[UR10+0x20] ;  /* 0x0000200a000479ee */ /* 0x000e220008aa0000 */
[----:B------:R-:W-:Y:S02]  /*6560*/  LEA R45, P6, R0, UR12, 0x1 ;  /* 0x0000000c002d7c11 */ /* 0x000fe4000f8c08ff */
[----:B------:R-:W-:Y:S02]  /*6570*/  ISETP.LT.AND P5, PT, R172, UR15, !P0 ;  /* 0x0000000fac007c0c */ /* 0x000fe4000c7a1270 */
[----:B------:R-:W-:Y:S01]  /*6580*/  ISETP.LT.AND P2, PT, R171, UR15, !P0 ;  /* 0x0000000fab007c0c */ /* 0x000fe2000c741270 */
[----:B------:R-:W1:Y:S01]  /*6590*/  @!P1 SYNCS.CCTL.IV [UR9+0x8008] ;  /* 0x00800800ff0099b1 */ /* 0x000e620008000009 */
[----:B------:R-:W-:Y:S01]  /*65a0*/  NOP ;  /* 0x0000000000007918 */ /* 0x000fe20000000000 */
[C---:B------:R-:W-:Y:S01]  /*65b0*/  ISETP.LT.AND P1, PT, R96.reuse, UR15, !P0 ;  /* 0x0000000f60007c0c */ /* 0x040fe2000c721270 */
[----:B--2---:R-:W-:Y:S01]  /*65c0*/  IMAD R96, R96, R47, RZ ;  /* 0x0000002f60607224 */ /* 0x004fe200078e02ff */
[----:B0-----:R-:W-:-:S02]  /*65d0*/  F2FP.F16.F32.PACK_AB R4, R6, R4 ;  /* 0x000000040604723e */ /* 0x001fc400000000ff */
[----:B------:R-:W-:Y:S02]  /*65e0*/  F2FP.F16.F32.PACK_AB R36, R7, R5 ;  /* 0x000000050724723e */ /* 0x000fe400000000ff */
[----:B------:R-:W-:Y:S02]  /*65f0*/  F2FP.F16.F32.PACK_AB R5, R10, R8 ;  /* 0x000000080a05723e */ /* 0x000fe400000000ff */
[----:B------:R-:W-:Y:S02]  /*6600*/  F2FP.F16.F32.PACK_AB R37, R11, R9 ;  /* 0x000000090b25723e */ /* 0x000fe400000000ff */
[----:B------:R-:W-:Y:S02]  /*6610*/  F2FP.F16.F32.PACK_AB R6, R14, R12 ;  /* 0x0000000c0e06723e */ /* 0x000fe400000000ff */
[----:B------:R-:W-:Y:S02]  /*6620*/  F2FP.F16.F32.PACK_AB R38, R15, R13 ;  /* 0x0000000d0f26723e */ /* 0x000fe400000000ff */
[----:B------:R-:W-:-:S02]  /*6630*/  F2FP.F16.F32.PACK_AB R7, R18, R16 ;  /* 0x000000101207723e */ /* 0x000fc400000000ff */
[----:B------:R-:W-:Y:S02]  /*6640*/  F2FP.F16.F32.PACK_AB R39, R19, R17 ;  /* 0x000000111327723e */ /* 0x000fe400000000ff */
[----:B------:R-:W-:Y:S01]  /*6650*/  F2FP.F16.F32.PACK_AB R20, R22, R20 ;  /* 0x000000141614723e */ /* 0x000fe200000000ff */
[----:B-1----:R-:W-:Y:S01]  /*6660*/  STS.128 [R97], R4 ;  /* 0x0000000461007388 */ /* 0x002fe20000000c00 */
[----:B------:R-:W-:-:S03]  /*6670*/  F2FP.F16.F32.PACK_AB R22, R30, R28 ;  /* 0x0000001c1e16723e */ /* 0x000fc600000000ff */
[----:B------:R0:W-:Y:S01]  /*6680*/  STS.128 [R97+0x400], R36 ;  /* 0x0004002461007388 */ /* 0x0001e20000000c00 */
[----:B------:R-:W-:Y:S01]  /*6690*/  BAR.SYNC.DEFER_BLOCKING 0x0 ;  /* 0x0000000000007b1d */ /* 0x000fe20000010000 */
[----:B0-----:R-:W-:Y:S02]  /*66a0*/  F2FP.F16.F32.PACK_AB R36, R23, R21 ;  /* 0x000000151724723e */ /* 0x001fe400000000ff */
[----:B------:R-:W-:Y:S02]  /*66b0*/  F2FP.F16.F32.PACK_AB R21, R26, R24 ;  /* 0x000000181a15723e */ /* 0x000fe400000000ff */
[----:B------:R-:W-:Y:S02]  /*66c0*/  F2FP.F16.F32.PACK_AB R37, R27, R25 ;  /* 0x000000191b25723e */ /* 0x000fe400000000ff */
[----:B------:R-:W-:Y:S02]  /*66d0*/  F2FP.F16.F32.PACK_AB R38, R31, R29 ;  /* 0x0000001d1f26723e */ /* 0x000fe400000000ff */
[----:B------:R-:W-:-:S02]  /*66e0*/  F2FP.F16.F32.PACK_AB R23, R34, R32 ;  /* 0x000000202217723e */ /* 0x000fc400000000ff */
[----:B------:R-:W-:Y:S01]  /*66f0*/  F2FP.F16.F32.PACK_AB R39, R35, R33 ;  /* 0x000000212327723e */ /* 0x000fe200000000ff */
[----:B------:R-:W0:Y:S01]  /*6700*/  LDS.128 R8, [R40+UR9] ;  /* 0x0000000928087984 */ /* 0x000e220008000c00 */
[----:B------:R-:W-:Y:S01]  /*6710*/  LEA.HI.X.SX32 R25, R0, UR13, 0x1, P6 ;  /* 0x0000000d00197c11 */ /* 0x000fe2000b0f0eff */
[C---:B------:R-:W-:Y:S01]  /*6720*/  IMAD R0, R47.reuse, 0x2, R96 ;  /* 0x000000022f007824 */ /* 0x040fe200078e0260 */
[C---:B------:R-:W-:Y:S01]  /*6730*/  LEA R2, P6, R96.reuse, R45, 0x1 ;  /* 0x0000002d60027211 */ /* 0x040fe200078c08ff */
[----:B------:R-:W-:Y:S02]  /*6740*/  LDS.128 R4, [R40+UR9+0x800] ;  /* 0x0008000928047984 */ /* 0x000fe40008000c00 */
[----:B------:R-:W-:Y:S01]  /*6750*/  IMAD R12, R47, 0x2, R0 ;  /* 0x000000022f0c7824 */ /* 0x000fe200078e0200 */
[----:B------:R-:W-:Y:S01]  /*6760*/  LEA.HI.X.SX32 R3, R96, R25, 0x1, P6 ;  /* 0x0000001960037211 */ /* 0x000fe200030f0eff */
[----:B------:R-:W-:Y:S01]  /*6770*/  BAR.SYNC.DEFER_BLOCKING 0x0 ;  /* 0x0000000000007b1d */ /* 0x000fe20000010000 */
[----:B------:R-:W-:-:S04]  /*6780*/  LEA R16, P6, R0, R45, 0x1 ;  /* 0x0000002d00107211 */ /* 0x000fc800078c08ff */
[----:B------:R-:W-:Y:S01]  /*6790*/  LEA.HI.X.SX32 R17, R0, R25, 0x1, P6 ;  /* 0x0000001900117211 */ /* 0x000fe200030f0eff */
[----:B------:R-:W-:Y:S01]  /*67a0*/  IMAD R0, R47, 0x2, R12 ;  /* 0x000000022f007824 */ /* 0x000fe200078e020c */
[----:B------:R-:W-:-:S04]  /*67b0*/  LEA R18, P6, R12, R45, 0x1 ;  /* 0x0000002d0c127211 */ /* 0x000fc800078c08ff */
[----:B------:R-:W-:Y:S01]  /*67c0*/  LEA.HI.X.SX32 R19, R12, R25, 0x1, P6 ;  /* 0x000000190c137211 */ /* 0x000fe200030f0eff */
[----:B------:R1:W-:Y:S04]  /*67d0*/  STS.128 [R97], R20 ;  /* 0x0000001461007388 */ /* 0x0003e80000000c00 */
[----:B------:R-:W-:Y:S01]  /*67e0*/  STS.128 [R97+0x400], R36 ;  /* 0x0004002461007388 */ /* 0x000fe20000000c00 */
[----:B------:R-:W-:Y:S01]  /*67f0*/  BAR.SYNC.DEFER_BLOCKING 0x0 ;  /* 0x0000000000007b1d */ /* 0x000fe20000010000 */
[----:B-1----:R-:W-:Y:S01]  /*6800*/  IMAD R22, R47, 0x2, R0 ;  /* 0x000000022f167824 */ /* 0x002fe200078e0200 */
[----:B------:R-:W-:-:S04]  /*6810*/  LEA R20, P6, R0, R45, 0x1 ;  /* 0x0000002d00147211 */ /* 0x000fc800078c08ff */
[----:B------:R-:W-:Y:S01]  /*6820*/  LEA.HI.X.SX32 R21, R0, R25, 0x1, P6 ;  /* 0x0000001900157211 */ /* 0x000fe200030f0eff */
[----:B------:R-:W-:Y:S01]  /*6830*/  IMAD R0, R47, 0x2, R22 ;  /* 0x000000022f007824 */ /* 0x000fe200078e0216 */
[----:B0-----:R0:W-:Y:S01]  /*6840*/  @P1 STG.E.U16 desc[UR20][R2.64], R8 ;  /* 0x0000000802001986 */ /* 0x0011e2000c101514 */
[----:B------:R-:W-:-:S03]  /*6850*/  ISETP.LT.AND P1, PT, R170, UR15, !P0 ;  /* 0x0000000faa007c0c */ /* 0x000fc6000c721270 */
[----:B------:R-:W1:Y:S04]  /*6860*/  LDS.128 R12, [R40+UR9] ;  /* 0x00000009280c7984 */ /* 0x000e680008000c00 */
[----:B------:R-:W2:Y:S01]  /*6870*/  LDS.128 R40, [R40+UR9+0x800] ;  /* 0x0008000928287984 */ /* 0x000ea20008000c00 */
[----:B0-----:R-:W-:Y:S02]  /*6880*/  PRMT R3, R8, 0x7632, R3 ;  /* 0x0000763208037816 */ /* 0x001fe40000000003 */
[----:B------:R-:W-:-:S03]  /*6890*/  LEA R2, P6, R22, R45, 0x1 ;  /* 0x0000002d16027211 */ /* 0x000fc600078c08ff */
[----:B------:R0:W-:Y:S01]  /*68a0*/  @P4 STG.E.U16 desc[UR20][R16.64], R3 ;  /* 0x0000000310004986 */ /* 0x0001e2000c101514 */
[----:B------:R-:W-:-:S03]  /*68b0*/  ISETP.LT.AND P4, PT, R169, UR15, !P0 ;  /* 0x0000000fa9007c0c */ /* 0x000fc6000c781270 */
[----:B------:R-:W-:Y:S01]  /*68c0*/  @P3 STG.E.U16 desc[UR20][R18.64], R9 ;  /* 0x0000000912003986 */ /* 0x000fe2000c101514 */
[----:B------:R-:W-:Y:S02]  /*68d0*/  ISETP.LT.AND P3, PT, R168, UR15, !P0 ;  /* 0x0000000fa8007c0c */ /* 0x000fe4000c761270 */
[----:B0-----:R-:W-:Y:S02]  /*68e0*/  PRMT R17, R9, 0x7632, R17 ;  /* 0x0000763209117816 */ /* 0x001fe40000000011 */
[----:B------:R-:W-:Y:S01]  /*68f0*/  LEA.HI.X.SX32 R3, R22, R25, 0x1, P6 ;  /* 0x0000001916037211 */ /* 0x000fe200030f0eff */
[----:B------:R-:W-:Y:S01]  /*6900*/  IMAD R22, R47, 0x2, R0 ;  /* 0x000000022f167824 */ /* 0x000fe200078e0200 */
[----:B------:R-:W-:Y:S01]  /*6910*/  LEA R16, P6, R0, R45, 0x1 ;  /* 0x0000002d00107211 */ /* 0x000fe200078c08ff */
[----:B------:R0:W-:Y:S01]  /*6920*/  @P5 STG.E.U16 desc[UR20][R20.64], R17 ;  /* 0x0000001114005986 */ /* 0x0001e2000c101514 */
[----:B------:R-:W-:-:S03]  /*6930*/  ISETP.LT.AND P5, PT, R167, UR15, !P0 ;  /* 0x0000000fa7007c0c */ /* 0x000fc6000c7a1270 */
[----:B------:R3:W-:Y:S01]  /*6940*/  @P2 STG.E.U16 desc[UR20][R2.64], R10 ;  /* 0x0000000a02002986 */ /* 0x0007e2000c101514 */
[----:B------:R-:W-:Y:S02]  /*6950*/  ISETP.LT.AND P2, PT, R166, UR15, !P0 ;  /* 0x0000000fa6007c0c */ /* 0x000fe4000c741270 */
[----:B0-----:R-:W-:Y:S01]  /*6960*/  LEA.HI.X.SX32 R17, R0, R25, 0x1, P6 ;  /* 0x0000001900117211 */ /* 0x001fe200030f0eff */
[C---:B------:R-:W-:Y:S01]  /*6970*/  IMAD R0, R47.reuse, 0x2, R22 ;  /* 0x000000022f007824 */ /* 0x040fe200078e0216 */
[----:B------:R-:W-:Y:S02]  /*6980*/  LEA R8, P6, R22, R45, 0x1 ;  /* 0x0000002d16087211 */ /* 0x000fe400078c08ff */
[----:B---3--:R-:W-:Y:S01]  /*6990*/  PRMT R3, R10, 0x7632, R3 ;  /* 0x000076320a037816 */ /* 0x008fe20000000003 */
[----:B------:R-:W-:Y:S01]  /*69a0*/  IMAD R20, R47, 0x2, R0 ;  /* 0x000000022f147824 */ /* 0x000fe200078e0200 */
[----:B------:R-:W-:Y:S02]  /*69b0*/  LEA.HI.X.SX32 R9, R22, R25, 0x1, P6 ;  /* 0x0000001916097211 */ /* 0x000fe400030f0eff */
[----:B------:R-:W-:Y:S01]  /*69c0*/  LEA R18, P6, R0, R45, 0x1 ;  /* 0x0000002d00127211 */ /* 0x000fe200078c08ff */
[----:B------:R0:W-:Y:S01]  /*69d0*/  @P1 STG.E.U16 desc[UR20][R16.64], R3 ;  /* 0x0000000310001986 */ /* 0x0001e2000c101514 */
[----:B------:R-:W-:-:S02]  /*69e0*/  ISETP.LT.AND P1, PT, R165, UR15, !P0 ;  /* 0x0000000fa5007c0c */ /* 0x000fc4000c721270 */
[----:B------:R-:W-:Y:S01]  /*69f0*/  LEA.HI.X.SX32 R19, R0, R25, 0x1, P6 ;  /* 0x0000001900137211 */ /* 0x000fe200030f0eff */
[C---:B------:R-:W-:Y:S01]  /*6a00*/  IMAD R0, R47.reuse, 0x2, R20 ;  /* 0x000000022f007824 */ /* 0x040fe200078e0214 */
[----:B------:R-:W-:Y:S01]  /*6a10*/  LEA R2, P6, R20, R45, 0x1 ;  /* 0x0000002d14027211 */ /* 0x000fe200078c08ff */
[----:B------:R-:W-:Y:S01]  /*6a20*/  @P4 STG.E.U16 desc[UR20][R8.64], R11 ;  /* 0x0000000b08004986 */ /* 0x000fe2000c101514 */
[----:B------:R-:W-:Y:S01]  /*6a30*/  ISETP.LT.AND P4, PT, R164, UR15, !P0 ;  /* 0x0000000fa4007c0c */ /* 0x000fe2000c781270 */
[----:B------:R-:W-:Y:S01]  /*6a40*/  IMAD R10, R47, 0x2, R0 ;  /* 0x000000022f0a7824 */ /* 0x000fe200078e0200 */
[----:B0-----:R-:W-:Y:S02]  /*6a50*/  PRMT R17, R11, 0x7632, R17 ;  /* 0x000076320b117816 */ /* 0x001fe40000000011 */
[----:B------:R-:W-:Y:S02]  /*6a60*/  LEA.HI.X.SX32 R3, R20, R25, 0x1, P6 ;  /* 0x0000001914037211 */ /* 0x000fe400030f0eff */
[----:B------:R-:W-:Y:S01]  /*6a70*/  LEA R16, P6, R0, R45, 0x1 ;  /* 0x0000002d00107211 */ /* 0x000fe200078c08ff */
[----:B------:R0:W-:Y:S01]  /*6a80*/  @P3 STG.E.U16 desc[UR20][R18.64], R17 ;  /* 0x0000001112003986 */ /* 0x0001e2000c101514 */
[----:B------:R-:W-:-:S03]  /*6a90*/  ISETP.LT.AND P3, PT, R163, UR15, !P0 ;  /* 0x0000000fa3007c0c */ /* 0x000fc6000c761270 */
[----:B-1----:R1:W-:Y:S01]  /*6aa0*/  @P5 STG.E.U16 desc[UR20][R2.64], R12 ;  /* 0x0000000c02005986 */ /* 0x0023e2000c101514 */
[----:B------:R-:W-:Y:S02]  /*6ab0*/  ISETP.LT.AND P5, PT, R162, UR15, !P0 ;  /* 0x0000000fa2007c0c */ /* 0x000fe4000c7a1270 */
[----:B0-----:R-:W-:Y:S01]  /*6ac0*/  LEA.HI.X.SX32 R17, R0, R25, 0x1, P6 ;  /* 0x0000001900117211 */ /* 0x001fe200030f0eff */
[C---:B------:R-:W-:Y:S01]  /*6ad0*/  IMAD R0, R47.reuse, 0x2, R10 ;  /* 0x000000022f007824 */ /* 0x040fe200078e020a */
[----:B------:R-:W-:Y:S02]  /*6ae0*/  LEA R8, P6, R10, R45, 0x1 ;  /* 0x0000002d0a087211 */ /* 0x000fe400078c08ff */
[----:B-1----:R-:W-:Y:S01]  /*6af0*/  PRMT R3, R12, 0x7632, R3 ;  /* 0x000076320c037816 */ /* 0x002fe20000000003 */
[----:B------:R-:W-:Y:S01]  /*6b00*/  IMAD R18, R47, 0x2, R0 ;  /* 0x000000022f127824 */ /* 0x000fe200078e0200 */
[----:B------:R-:W-:Y:S02]  /*6b10*/  LEA.HI.X.SX32 R9, R10, R25, 0x1, P6 ;  /* 0x000000190a097211 */ /* 0x000fe400030f0eff */
[----:B------:R-:W-:Y:S01]  /*6b20*/  LEA R10, P6, R0, R45, 0x1 ;  /* 0x0000002d000a7211 */ /* 0x000fe200078c08ff */
[----:B------:R0:W-:Y:S01]  /*6b30*/  @P2 STG.E.U16 desc[UR20][R16.64], R3 ;  /* 0x0000000310002986 */ /* 0x0001e2000c101514 */
[----:B------:R-:W-:-:S02]  /*6b40*/  PRMT R12, R13, 0x7632, R12 ;  /* 0x000076320d0c7816 */ /* 0x000fc4000000000c */
[----:B------:R-:W-:Y:S01]  /*6b50*/  LEA.HI.X.SX32 R11, R0, R25, 0x1, P6 ;  /* 0x00000019000b7211 */ /* 0x000fe200030f0eff */
[----:B------:R-:W-:Y:S01]  /*6b60*/  IMAD R0, R47, 0x2, R18 ;  /* 0x000000022f007824 */ /* 0x000fe200078e0212 */
[----:B------:R-:W-:Y:S01]  /*6b70*/  LEA R2, P6, R18, R45, 0x1 ;  /* 0x0000002d12027211 */ /* 0x000fe200078c08ff */
[----:B------:R1:W-:Y:S01]  /*6b80*/  @P1 STG.E.U16 desc[UR20][R8.64], R13 ;  /* 0x0000000d08001986 */ /* 0x0003e2000c101514 */
[----:B------:R-:W-:Y:S02]  /*6b90*/  ISETP.LT.AND P2, PT, R161, UR15, !P0 ;  /* 0x0000000fa1007c0c */ /* 0x000fe4000c741270 */
[----:B------:R-:W-:Y:S01]  /*6ba0*/  ISETP.LT.AND P1, PT, R160, UR15, !P0 ;  /* 0x0000000fa0007c0c */ /* 0x000fe2000c721270 */
[----:B------:R3:W-:Y:S01]  /*6bb0*/  @P4 STG.E.U16 desc[UR20][R10.64], R12 ;  /* 0x0000000c0a004986 */ /* 0x0007e2000c101514 */
[----:B------:R-:W-:Y:S02]  /*6bc0*/  ISETP.LT.AND P4, PT, R159, UR15, !P0 ;  /* 0x0000000f9f007c0c */ /* 0x000fe4000c781270 */
[----:B0-----:R-:W-:-:S02]  /*6bd0*/  LEA.HI.X.SX32 R3, R18, R25, 0x1, P6 ;  /* 0x0000001912037211 */ /* 0x001fc400030f0eff */
[----:B------:R-:W-:Y:S01]  /*6be0*/  LEA R16, P6, R0, R45, 0x1 ;  /* 0x0000002d00107211 */ /* 0x000fe200078c08ff */
[----:B-1----:R-:W-:-:S03]  /*6bf0*/  IMAD R9, R47, 0x2, R0 ;  /* 0x000000022f097824 */ /* 0x002fc600078e0200 */
[----:B------:R-:W-:Y:S01]  /*6c00*/  LEA.HI.X.SX32 R17, R0, R25, 0x1, P6 ;  /* 0x0000001900117211 */ /* 0x000fe200030f0eff */
[----:B------:R0:W-:Y:S01]  /*6c10*/  @P3 STG.E.U16 desc[UR20][R2.64], R14 ;  /* 0x0000000e02003986 */ /* 0x0001e2000c101514 */
[----:B------:R-:W-:Y:S01]  /*6c20*/  PRMT R13, R15, 0x7632, R13 ;  /* 0x000076320f0d7816 */ /* 0x000fe2000000000d */
[----:B------:R-:W-:Y:S01]  /*6c30*/  IMAD R0, R47, 0x2, R9 ;  /* 0x000000022f007824 */ /* 0x000fe200078e0209 */
[C---:B------:R-:W-:Y:S02]  /*6c40*/  LEA R8, P6, R9.reuse, R45, 0x1 ;  /* 0x0000002d09087211 */ /* 0x040fe400078c08ff */
[----:B---3--:R-:W-:Y:S02]  /*6c50*/  PRMT R11, R14, 0x7632, R11 ;  /* 0x000076320e0b7816 */ /* 0x008fe4000000000b */
[----:B------:R-:W-:Y:S02]  /*6c60*/  LEA.HI.X.SX32 R9, R9, R25, 0x1, P6 ;  /* 0x0000001909097211 */ /* 0x000fe400030f0eff */
[----:B------:R-:W-:Y:S01]  /*6c70*/  LEA R10, P6, R0, R45, 0x1 ;  /* 0x0000002d000a7211 */ /* 0x000fe200078c08ff */
[----:B------:R1:W-:Y:S01]  /*6c80*/  @P5 STG.E.U16 desc[UR20][R16.64], R11 ;  /* 0x0000000b10005986 */ /* 0x0003e2000c101514 */
[----:B------:R-:W-:Y:S01]  /*6c90*/  ISETP.LT.AND P3, PT, R158, UR15, !P0 ;  /* 0x0000000f9e007c0c */ /* 0x000fe2000c761270 */
[----:B0-----:R-:W-:Y:S01]  /*6ca0*/  IMAD R3, R47, 0x2, R0 ;  /* 0x000000022f037824 */ /* 0x001fe200078e0200 */
[----:B------:R-:W-:Y:S01]  /*6cb0*/  ISETP.LT.AND P5, PT, R157, UR15, !P0 ;  /* 0x0000000f9d007c0c */ /* 0x000fe2000c7a1270 */
[----:B------:R-:W-:Y:S01]  /*6cc0*/  @P2 STG.E.U16 desc[UR20][R8.64], R15 ;  /* 0x0000000f08002986 */ /* 0x000fe2000c101514 */
[----:B------:R-:W-:-:S02]  /*6cd0*/  ISETP.LT.AND P2, PT, R156, UR15, !P0 ;  /* 0x0000000f9c007c0c */ /* 0x000fc4000c741270 */
[----:B-1----:R-:W-:Y:S01]  /*6ce0*/  LEA.HI.X.SX32 R11, R0, R25, 0x1, P6 ;  /* 0x00000019000b7211 */ /* 0x002fe200030f0eff */
[----:B------:R-:W-:Y:S01]  /*6cf0*/  IMAD R0, R47, 0x2, R3 ;  /* 0x000000022f007824 */ /* 0x000fe200078e0203 */
[----:B------:R-:W-:-:S03]  /*6d00*/  LEA R2, P6, R3, R45, 0x1 ;  /* 0x0000002d03027211 */ /* 0x000fc600078c08ff */
[----:B------:R-:W-:Y:S01]  /*6d10*/  IMAD R14, R47, 0x2, R0 ;  /* 0x000000022f0e7824 */ /* 0x000fe200078e0200 */
[----:B------:R-:W-:Y:S01]  /*6d20*/  LEA.HI.X.SX32 R3, R3, R25, 0x1, P6 ;  /* 0x0000001903037211 */ /* 0x000fe200030f0eff */
[----:B------:R0:W-:Y:S01]  /*6d30*/  @P1 STG.E.U16 desc[UR20][R10.64], R13 ;  /* 0x0000000d0a001986 */ /* 0x0001e2000c101514 */
[----:B------:R-:W-:Y:S02]  /*6d40*/  LEA R12, P6, R0, R45, 0x1 ;  /* 0x0000002d000c7211 */ /* 0x000fe400078c08ff */
[----:B------:R-:W-:Y:S01]  /*6d50*/  ISETP.LT.AND P1, PT, R155, UR15, !P0 ;  /* 0x0000000f9b007c0c */ /* 0x000fe2000c721270 */
[----:B------:R1:W-:Y:S01]  /*6d60*/  @P4 STG.E.U16 desc[UR20][R2.64], R4 ;  /* 0x0000000402004986 */ /* 0x0003e2000c101514 */
[----:B------:R-:W-:Y:S02]  /*6d70*/  ISETP.LT.AND P4, PT, R154, UR15, !P0 ;  /* 0x0000000f9a007c0c */ /* 0x000fe4000c781270 */
[----:B0-----:R-:W-:Y:S01]  /*6d80*/  LEA.HI.X.SX32 R13, R0, R25, 0x1, P6 ;  /* 0x00000019000d7211 */ /* 0x001fe200030f0eff */
[----:B------:R-:W-:Y:S01]  /*6d90*/  IMAD R0, R47, 0x2, R14 ;  /* 0x000000022f007824 */ /* 0x000fe200078e020e */
[----:B------:R-:W-:-:S02]  /*6da0*/  LEA R8, P6, R14, R45, 0x1 ;  /* 0x0000002d0e087211 */ /* 0x000fc400078c08ff */
[----:B-1----:R-:W-:Y:S02]  /*6db0*/  PRMT R3, R4, 0x7632, R3 ;  /* 0x0000763204037816 */ /* 0x002fe40000000003 */
[----:B------:R-:W-:Y:S01]  /*6dc0*/  LEA.HI.X.SX32 R9, R14, R25, 0x1, P6 ;  /* 0x000000190e097211 */ /* 0x000fe200030f0eff */
[----:B------:R-:W-:Y:S01]  /*6dd0*/  IMAD R14, R47, 0x2, R0 ;  /* 0x000000022f0e7824 */ /* 0x000fe200078e0200 */
[C---:B------:R-:W-:Y:S01]  /*6de0*/  LEA R10, P6, R0.reuse, R45, 0x1 ;  /* 0x0000002d000a7211 */ /* 0x040fe200078c08ff */
[----:B------:R0:W-:Y:S01]  /*6df0*/  @P3 STG.E.U16 desc[UR20][R12.64], R3 ;  /* 0x000000030c003986 */ /* 0x0001e2000c101514 */
[----:B------:R-:W-:Y:S02]  /*6e00*/  ISETP.LT.AND P3, PT, R153, UR15, !P0 ;  /* 0x0000000f99007c0c */ /* 0x000fe4000c761270 */
[----:B------:R-:W-:Y:S01]  /*6e10*/  LEA.HI.X.SX32 R11, R0, R25, 0x1, P6 ;  /* 0x00000019000b7211 */ /* 0x000fe200030f0eff */
[----:B------:R1:W-:Y:S01]  /*6e20*/  @P5 STG.E.U16 desc[UR20][R8.64], R5 ;  /* 0x0000000508005986 */ /* 0x0003e2000c101514 */
[----:B------:R-:W-:Y:S01]  /*6e30*/  LEA R2, P5, R14, R45, 0x1 ;  /* 0x0000002d0e027211 */ /* 0x000fe200078a08ff */
[----:B------:R-:W-:Y:S01]  /*6e40*/  IMAD R0, R47, 0x2, R14 ;  /* 0x000000022f007824 */ /* 0x000fe200078e020e */
[----:B------:R-:W-:-:S02]  /*6e50*/  ISETP.LT.AND P6, PT, R152, UR15, !P0 ;  /* 0x0000000f98007c0c */ /* 0x000fc4000c7c1270 */
[----:B0-----:R-:W-:Y:S02]  /*6e60*/  LEA.HI.X.SX32 R3, R14, R25, 0x1, P5 ;  /* 0x000000190e037211 */ /* 0x001fe400028f0eff */
[C---:B------:R-:W-:Y:S02]  /*6e70*/  LEA R12, P5, R0.reuse, R45, 0x1 ;  /* 0x0000002d000c7211 */ /* 0x040fe400078a08ff */
[----:B-1----:R-:W-:Y:S01]  /*6e80*/  PRMT R9, R5, 0x7632, R9 ;  /* 0x0000763205097816 */ /* 0x002fe20000000009 */
[----:B------:R-:W-:Y:S01]  /*6e90*/  IMAD R5, R47, 0x2, R0 ;  /* 0x000000022f057824 */ /* 0x000fe200078e0200 */
[----:B------:R-:W-:-:S03]  /*6ea0*/  LEA.HI.X.SX32 R13, R0, R25, 0x1, P5 ;  /* 0x00000019000d7211 */ /* 0x000fc600028f0eff */
[----:B------:R0:W-:Y:S01]  /*6eb0*/  @P2 STG.E.U16 desc[UR20][R10.64], R9 ;  /* 0x000000090a002986 */ /* 0x0001e2000c101514 */
[----:B------:R-:W-:Y:S01]  /*6ec0*/  IMAD R0, R47, 0x2, R5 ;  /* 0x000000022f007824 */ /* 0x000fe200078e0205 */
[----:B------:R-:W-:Y:S02]  /*6ed0*/  LEA R4, P5, R5, R45, 0x1 ;  /* 0x0000002d05047211 */ /* 0x000fe400078a08ff */
[----:B------:R1:W-:Y:S01]  /*6ee0*/  @P1 STG.E.U16 desc[UR20][R2.64], R6 ;  /* 0x0000000602001986 */ /* 0x0003e2000c101514 */
[----:B------:R-:W-:Y:S02]  /*6ef0*/  ISETP.LT.AND P2, PT, R151, UR15, !P0 ;  /* 0x0000000f97007c0c */ /* 0x000fe4000c741270 */
[----:B------:R-:W-:Y:S02]  /*6f00*/  LEA.HI.X.SX32 R5, R5, R25, 0x1, P5 ;  /* 0x0000001905057211 */ /* 0x000fe400028f0eff */
[----:B------:R-:W-:Y:S02]  /*6f10*/  ISETP.LT.AND P1, PT, R150, UR15, !P0 ;  /* 0x0000000f96007c0c */ /* 0x000fe4000c721270 */
[----:B------:R-:W-:-:S02]  /*6f20*/  ISETP.LT.AND P5, PT, R149, UR15, !P0 ;  /* 0x0000000f95007c0c */ /* 0x000fc4000c7a1270 */
[----:B0-----:R-:W-:Y:S01]  /*6f30*/  PRMT R11, R6, 0x7632, R11 ;  /* 0x00007632060b7816 */ /* 0x001fe2000000000b */
[----:B-1----:R-:W-:Y:S01]  /*6f40*/  IMAD R3, R47, 0x2, R0 ;  /* 0x000000022f037824 */ /* 0x002fe200078e0200 */
[----:B------:R-:W-:-:S03]  /*6f50*/  PRMT R6, R7, 0x7632, R6 ;  /* 0x0000763207067816 */ /* 0x000fc60000000006 */
[----:B------:R0:W-:Y:S01]  /*6f60*/  @P4 STG.E.U16 desc[UR20][R12.64], R11 ;  /* 0x0000000b0c004986 */ /* 0x0001e2000c101514 */
[----:B------:R-:W-:-:S03]  /*6f70*/  LEA R8, P4, R0, R45, 0x1 ;  /* 0x0000002d00087211 */ /* 0x000fc600078808ff */
[----:B------:R2:W-:Y:S01]  /*6f80*/  @P3 STG.E.U16 desc[UR20][R4.64], R7 ;  /* 0x0000000704003986 */ /* 0x0005e2000c101514 */
[----:B------:R-:W-:Y:S01]  /*6f90*/  LEA.HI.X.SX32 R9, R0, R25, 0x1, P4 ;  /* 0x0000001900097211 */ /* 0x000fe200020f0eff */
[----:B------:R-:W-:Y:S01]  /*6fa0*/  IMAD R0, R47, 0x2, R3 ;  /* 0x000000022f007824 */ /* 0x000fe200078e0203 */
[-C--:B------:R-:W-:Y:S02]  /*6fb0*/  LEA R2, P3, R3, R45.reuse, 0x1 ;  /* 0x0000002d03027211 */ /* 0x080fe400078608ff */
[----:B------:R-:W-:Y:S01]  /*6fc0*/  ISETP.LT.AND P4, PT, R148, UR15, !P0 ;  /* 0x0000000f94007c0c */ /* 0x000fe2000c781270 */
[----:B------:R1:W-:Y:S01]  /*6fd0*/  @P6 STG.E.U16 desc[UR20][R8.64], R6 ;  /* 0x0000000608006986 */ /* 0x0003e2000c101514 */
[C---:B------:R-:W-:Y:S01]  /*6fe0*/  LEA R10, P6, R0.reuse, R45, 0x1 ;  /* 0x0000002d000a7211 */ /* 0x040fe200078c08ff */
[----:B0-----:R-:W-:Y:S01]  /*6ff0*/  IMAD R12, R47, 0x2, R0 ;  /* 0x000000022f0c7824 */ /* 0x001fe200078e0200 */
[-C--:B------:R-:W-:Y:S02]  /*7000*/  LEA.HI.X.SX32 R3, R3, R25.reuse, 0x1, P3 ;  /* 0x0000001903037211 */ /* 0x080fe400018f0eff */
[----:B------:R-:W-:Y:S01]  /*7010*/  LEA.HI.X.SX32 R11, R0, R25, 0x1, P6 ;  /* 0x00000019000b7211 */ /* 0x000fe200030f0eff */
[C---:B------:R-:W-:Y:S01]  /*7020*/  IMAD R0, R47.reuse, 0x2, R12 ;  /* 0x000000022f007824 */ /* 0x040fe200078e020c */
[----:B--2---:R-:W-:Y:S01]  /*7030*/  PRMT R5, R40, 0x7632, R5 ;  /* 0x0000763228057816 */ /* 0x004fe20000000005 */
[----:B------:R-:W-:Y:S01]  /*7040*/  @P2 STG.E.U16 desc[UR20][R2.64], R40 ;  /* 0x0000002802002986 */ /* 0x000fe2000c101514 */
[----:B------:R-:W-:Y:S01]  /*7050*/  ISETP.LT.AND P3, PT, R146, UR15, !P0 ;  /* 0x0000000f92007c0c */ /* 0x000fe2000c761270 */
[----:B------:R-:W-:-:S02]  /*7060*/  IMAD R13, R47, 0x2, R0 ;  /* 0x000000022f0d7824 */ /* 0x000fc400078e0200 */
[----:B------:R0:W-:Y:S01]  /*7070*/  @P1 STG.E.U16 desc[UR20][R10.64], R5 ;  /* 0x000000050a001986 */ /* 0x0001e2000c101514 */
[-C--:B------:R-:W-:Y:S01]  /*7080*/  LEA R4, P1, R12, R45.reuse, 0x1 ;  /* 0x0000002d0c047211 */ /* 0x080fe200078208ff */
[----:B------:R-:W-:Y:S01]  /*7090*/  IMAD R14, R47, 0x2, R13 ;  /* 0x000000022f0e7824 */ /* 0x000fe200078e020d */
[CC--:B-1----:R-:W-:Y:S02]  /*70a0*/  LEA R6, P2, R0.reuse, R45.reuse, 0x1 ;  /* 0x0000002d00067211 */ /* 0x0c2fe400078408ff */
[----:B------:R-:W-:Y:S01]  /*70b0*/  LEA R8, P6, R13, R45, 0x1 ;  /* 0x0000002d0d087211 */ /* 0x000fe200078c08ff */
[----:B------:R-:W-:Y:S01]  /*70c0*/  IMAD R15, R47, 0x2, R14 ;  /* 0x000000022f0f7824 */ /* 0x000fe200078e020e */
[-C--:B------:R-:W-:Y:S02]  /*70d0*/  LEA.HI.X.SX32 R7, R0, R25.reuse, 0x1, P2 ;  /* 0x0000001900077211 */ /* 0x080fe400010f0eff */
[----:B------:R-:W-:Y:S01]  /*70e0*/  LEA.HI.X.SX32 R9, R13, R25, 0x1, P6 ;  /* 0x000000190d097211 */ /* 0x000fe200030f0eff */
[----:B------:R-:W-:Y:S01]  /*70f0*/  IMAD R0, R47, 0x2, R15 ;  /* 0x000000022f007824 */ /* 0x000fe200078e020f */
[----:B------:R-:W-:-:S02]  /*7100*/  ISETP.LT.AND P2, PT, R145, UR15, !P0 ;  /* 0x0000000f91007c0c */ /* 0x000fc4000c741270 */
[----:B0-----:R-:W-:Y:S02]  /*7110*/  LEA.HI.X.SX32 R5, R12, R25, 0x1, P1 ;  /* 0x000000190c057211 */ /* 0x001fe400008f0eff */
[CC--:B------:R-:W-:Y:S02]  /*7120*/  LEA R2, P1, R14.reuse, R45.reuse, 0x1 ;  /* 0x0000002d0e027211 */ /* 0x0c0fe400078208ff */
[C---:B------:R-:W-:Y:S01]  /*7130*/  LEA R12, P6, R15.reuse, R45, 0x1 ;  /* 0x0000002d0f0c7211 */ /* 0x040fe200078c08ff */
[----:B------:R0:W-:Y:S01]  /*7140*/  @P5 STG.E.U16 desc[UR20][R4.64], R41 ;  /* 0x0000002904005986 */ /* 0x0001e2000c101514 */
[-C--:B------:R-:W-:Y:S02]  /*7150*/  LEA.HI.X.SX32 R3, R14, R25.reuse, 0x1, P1 ;  /* 0x000000190e037211 */ /* 0x080fe400008f0eff */
[----:B------:R-:W-:Y:S02]  /*7160*/  ISETP.LT.AND P1, PT, R144, UR15, !P0 ;  /* 0x0000000f90007c0c */ /* 0x000fe4000c721270 */
[----:B------:R-:W-:-:S02]  /*7170*/  LEA.HI.X.SX32 R13, R15, R25, 0x1, P6 ;  /* 0x000000190f0d7211 */ /* 0x000fc400030f0eff */
[----:B------:R-:W-:Y:S02]  /*7180*/  ISETP.LT.AND P0, PT, R147, UR15, !P0 ;  /* 0x0000000f93007c0c */ /* 0x000fe4000c701270 */
[C---:B------:R-:W-:Y:S02]  /*7190*/  LEA R10, P6, R0.reuse, R45, 0x1 ;  /* 0x0000002d000a7211 */ /* 0x040fe400078c08ff */
[----:B------:R-:W-:Y:S02]  /*71a0*/  PRMT R14, R41, 0x7632, R14 ;  /* 0x00007632290e7816 */ /* 0x000fe4000000000e */
[----:B------:R-:W-:Y:S02]  /*71b0*/  LEA.HI.X.SX32 R11, R0, R25, 0x1, P6 ;  /* 0x00000019000b7211 */ /* 0x000fe400030f0eff */
[----:B------:R-:W-:Y:S01]  /*71c0*/  PRMT R0, R42, 0x7632, R0 ;  /* 0x000076322a007816 */ /* 0x000fe20000000000 */
[----:B------:R1:W-:Y:S01]  /*71d0*/  @P4 STG.E.U16 desc[UR20][R6.64], R14 ;  /* 0x0000000e06004986 */ /* 0x0003e2000c101514 */
[----:B0-----:R-:W-:-:S03]  /*71e0*/  PRMT R5, R43, 0x7632, R5 ;  /* 0x000076322b057816 */ /* 0x001fc60000000005 */
[----:B------:R1:W-:Y:S04]  /*71f0*/  @P3 STG.E.U16 desc[UR20][R8.64], R42 ;  /* 0x0000002a08003986 */ /* 0x0003e8000c101514 */
[----:B------:R1:W-:Y:S04]  /*7200*/  @P2 STG.E.U16 desc[UR20][R2.64], R0 ;  /* 0x0000000002002986 */ /* 0x0003e8000c101514 */
[----:B------:R1:W-:Y:S04]  /*7210*/  @P1 STG.E.U16 desc[UR20][R12.64], R43 ;  /* 0x0000002b0c001986 */ /* 0x0003e8000c101514 */
[----:B------:R1:W-:Y:S01]  /*7220*/  @P0 STG.E.U16 desc[UR20][R10.64], R5 ;  /* 0x000000050a000986 */ /* 0x0003e2000c101514 */
[----:B------:R-:W-:Y:S06]  /*7230*/  BAR.SYNC.DEFER_BLOCKING 0x0 ;  /* 0x0000000000007b1d */ /* 0x000fec0000010000 */
[----:B------:R-:W-:Y:S05]  /*7240*/  BRA.U UP0, `(.L_x_13) ;  /* 0x0000000100a07547 */ /* 0x000fea000b800000 */
[----:B------:R-:W0:Y:S01]  /*7250*/  S2UR UR5, SR_CgaCtaId ;  /* 0x00000000000579c3 */ /* 0x000e220000008800 */
[----:B------:R-:W-:Y:S01]  /*7260*/  NOP ;  /* 0x0000000000007918 */ /* 0x000fe20000000000 */
[----:B------:R-:W-:Y:S01]  /*7270*/  UMOV UR4, 0x50 ;  /* 0x0000005000047882 */ /* 0x000fe20000000000 */
[----:B-1----:R-:W-:Y:S02]  /*7280*/  IMAD.U32 R0, RZ, RZ, UR8 ;  /* 0x00000008ff007e24 */ /* 0x002fe4000f8e00ff */
[----:B------:R-:W-:Y:S02]  /*7290*/  IMAD.MOV.U32 R3, RZ, RZ, 0x3 ;  /* 0x00000003ff037424 */ /* 0x000fe400078e00ff */
[----:B------:R-:W-:Y:S01]  /*72a0*/  IMAD.MOV.U32 R7, RZ, RZ, 0x1 ;  /* 0x00000001ff077424 */ /* 0x000fe200078e00ff */
[----:B------:R-:W-:-:S04]  /*72b0*/  LOP3.LUT R0, R0, 0xffff, RZ, 0xc0, !PT ;  /* 0x0000ffff00007812 */ /* 0x000fc800078ec0ff */
[----:B------:R-:W-:-:S05]  /*72c0*/  SHF.R.U32.HI R0, RZ, 0x5, R0 ;  /* 0x00000005ff007819 */ /* 0x000fca0000011600 */
[----:B------:R-:W-:Y:S01]  /*72d0*/  VIADD R2, R0, 0x10 ;  /* 0x0000001000027836 */ /* 0x000fe20000000000 */
[----:B------:R-:W-:Y:S01]  /*72e0*/  SHF.L.U32 R0, R3, R0, RZ ;  /* 0x0000000003007219 */ /* 0x000fe200000006ff */
[----:B0-----:R-:W-:-:S03]  /*72f0*/  ULEA UR6, UR5, UR4, 0x18 ;  /* 0x0000000405067291 */ /* 0x001fc6000f8ec0ff */
[----:B------:R-:W-:-:S04]  /*7300*/  SHF.L.U32 R3, R7, R2, RZ ;  /* 0x0000000207037219 */ /* 0x000fc800000006ff */
[----:B------:R-:W-:Y:S02]  /*7310*/  LOP3.LUT R0, R3, R0, RZ, 0xfc, !PT ;  /* 0x0000000003007212 */ /* 0x000fe400078efcff */
[----:B------:R-:W0:Y:S02]  /*7320*/  LDS R5, [UR6] ;  /* 0x00000006ff057984 */ /* 0x000e240008000800 */
[C---:B------:R-:W-:Y:S02]  /*7330*/  LOP3.LUT R2, R0.reuse, 0xffff, RZ, 0xc0, !PT ;  /* 0x0000ffff00027812 */ /* 0x040fe400078ec0ff */
[----:B0-----:R-:W-:-:S04]  /*7340*/  LOP3.LUT R3, R0, 0xffff, R5, 0x80, !PT ;  /* 0x0000ffff00037812 */ /* 0x001fc800078e8005 */
[----:B------:R-:W-:-:S13]  /*7350*/  ISETP.NE.AND P0, PT, R3, R2, PT ;  /* 0x000000020300720c */ /* 0x000fda0003f05270 */
[----:B------:R-:W-:Y:S05]  /*7360*/  @P0 BRA `(.L_x_14) ;  /* 0x0000000000500947 */ /* 0x000fea0003800000 */
[----:B------:R-:W-:Y:S02]  /*7370*/  SHF.R.U32.HI R5, RZ, 0x10, R5 ;  /* 0x00000010ff057819 */ /* 0x000fe40000011605 */
[----:B------:R-:W-:-:S04]  /*7380*/  SHF.R.U32.HI R2, RZ, 0x10, R0 ;  /* 0x00000010ff027819 */ /* 0x000fc80000011600 */
[----:B------:R-:W-:-:S04]  /*7390*/  LOP3.LUT R5, R5, R2, RZ, 0xc0, !PT ;  /* 0x0000000205057212 */ /* 0x000fc800078ec0ff */
[----:B------:R-:W-:-:S13]  /*73a0*/  ISETP.NE.AND P0, PT, R5, R2, PT ;  /* 0x000000020500720c */ /* 0x000fda0003f05270 */
[----:B------:R-:W-:Y:S05]  /*73b0*/  @P0 BRA `(.L_x_15) ;  /* 0x0000000000300947 */ /* 0x000fea0003800000 */
[----:B------:R-:W-:Y:S01]  /*73c0*/  R2UR UR4, R0 ;  /* 0x00000000000472ca */ /* 0x000fe200000e0000 */
[----:B------:R-:W-:Y:S01]  /*73d0*/  VOTEU.ANY UR5, UPT, PT ;  /* 0x0000000000057886 */ /* 0x000fe200038e0100 */
[----:B------:R-:W0:Y:S01]  /*73e0*/  S2R R0, SR_LANEID ;  /* 0x0000000000007919 */ /* 0x000e220000000000 */
[----:B------:R-:W-:-:S10]  /*73f0*/  UFLO.U32 UR5, UR5 ;  /* 0x00000005000572bd */ /* 0x000fd400080e0000 */
[----:B------:R-:W-:-:S06]  /*7400*/  ULOP3.LUT UR4, URZ, UR4, URZ, 0x33, !UPT ;  /* 0x00000004ff047292 */ /* 0x000fcc000f8e33ff */
[----:B------:R-:W-:-:S04]  /*7410*/  IMAD.U32 R2, RZ, RZ, UR4 ;  /* 0x00000004ff027e24 */ /* 0x000fc8000f8e00ff */
[----:B------:R-:W1:Y:S02]  /*7420*/  REDUX UR7, R2 ;  /* 0x00000000020773c4 */ /* 0x000e640000000000 */
[----:B------:R2:W-:Y:S01]  /*7430*/  UTCATOMSWS.AND URZ, UR4 ;  /* 0x0000000400ff79e3 */ /* 0x0005e20008000000 */
[----:B0-----:R-:W-:Y:S01]  /*7440*/  ISETP.EQ.U32.AND P0, PT, R0, UR5, PT ;  /* 0x0000000500007c0c */ /* 0x001fe2000bf02070 */
[----:B-1----:R-:W-:-:S12]  /*7450*/  IMAD.U32 R0, RZ, RZ, UR7 ;  /* 0x00000007ff007e24 */ /* 0x002fd8000f8e00ff */
[----:B------:R2:W-:Y:S01]  /*7460*/  @P0 ATOMS.AND RZ, [UR6], R0 ;  /* 0x00000000ffff098c */ /* 0x0005e2000a800006 */
[----:B------:R-:W-:Y:S05]  /*7470*/  BRA `(.L_x_13) ;  /* 0x0000000000147947 */ /* 0x000fea0003800000 */
.L_x_15:
[----:B------:R-:W-:-:S07]  /*7480*/  MOV R2, 0x74a0 ;  /* 0x000074a000027802 */ /* 0x000fce0000000f00 */
[----:B------:R-:W-:Y:S05]  /*7490*/  CALL.REL.NOINC `($__internal_0_$__cuda_sm10x_tcgen05_guardrail_trap_col_being_dealloced_not_returned_by_alloc) ;  /* 0x00000000002c7944 */ /* 0x000fea0003c00000 */
[----:B------:R-:W-:Y:S05]  /*74a0*/  BRA `(.L_x_13) ;  /* 0x0000000000087947 */ /* 0x000fea0003800000 */
.L_x_14:
[----:B------:R-:W-:-:S07]  /*74b0*/  MOV R2, 0x74d0 ;  /* 0x000074d000027802 */ /* 0x000fce0000000f00 */
[----:B------:R-:W-:Y:S05]  /*74c0*/  CALL.REL.NOINC `($__internal_2_$__cuda_sm10x_tcgen05_guardrail_trap_unallocated_columns_being_dealloced) ;  /* 0x0000000000387944 */ /* 0x000fea0003c00000 */
.L_x_13:
[----:B------:R-:W-:Y:S01]  /*74d0*/  NOP ;  /* 0x0000000000007918 */ /* 0x000fe20000000000 */
[----:B--2---:R-:W-:Y:S05]  /*74e0*/  EXIT ;  /* 0x000000000000794d */ /* 0x004fea0003800000 */
.L_x_8:
[----:B------:R-:W0:Y:S02]  /*74f0*/  SYNCS.PHASECHK.TRANS64.TRYWAIT P2, [UR11], R136 ;  /* 0x00000088ff0075a7 */ /* 0x000e24000804110b */
[----:B0-----:R-:W-:Y:S05]  /*7500*/  @!P2 BRA `(.L_x_8) ;  /* 0xfffffffc00f8a947 */ /* 0x001fea000383ffff */
[----:B------:R-:W-:Y:S05]  /*7510*/  BRA `(.L_x_16) ;  /* 0xffffffd800947947 */ /* 0x000fea000383ffff */
.L_x_12:
[----:B------:R-:W1:Y:S02]  /*7520*/  SYNCS.PHASECHK.TRANS64.TRYWAIT P0, [UR11], R2 ;  /* 0x00000002ff0075a7 */ /* 0x000e64000800110b */
[----:B-1----:R-:W-:Y:S05]  /*7530*/  @!P0 BRA `(.L_x_12) ;  /* 0xfffffffc00f88947 */ /* 0x002fea000383ffff */
[----:B------:R-:W-:Y:S05]  /*7540*/  BRA `(.L_x_11) ;  /* 0xffffffec00b07947 */ /* 0x000fea000383ffff */
        .weak           $__internal_0_$__cuda_sm10x_tcgen05_guardrail_trap_col_being_dealloced_not_returned_by_alloc
        .type           $__internal_0_$__cuda_sm10x_tcgen05_guardrail_trap_col_being_dealloced_not_returned_by_alloc,@function
        .size           $__internal_0_$__cuda_sm10x_tcgen05_guardrail_trap_col_being_dealloced_not_returned_by_alloc,($__internal_1_$__cuda_sm10x_tcgen05_guardrail_trap_phase_invalid_during_alloc - $__internal_0_$__cuda_sm10x_tcgen05_guardrail_trap_col_being_dealloced_not_returned_by_alloc)
$__internal_0_$__cuda_sm10x_tcgen05_guardrail_trap_col_being_dealloced_not_returned_by_alloc:
[----:B------:R-:W-:Y:S05]  /*7550*/  BPT.TRAP 0x1 ;  /* 0x000000040000795c */ /* 0x000fea0000300000 */
[----:B------:R-:W-:-:S04]  /*7560*/  IMAD.MOV.U32 R3, RZ, RZ, 0x0 ;  /* 0x00000000ff037424 */ /* 0x000fc800078e00ff */
[----:B------:R-:W-:Y:S05]  /*7570*/  RET.REL.NODEC R2 `(matmul_kernel) ;  /* 0xffffff8802a07950 */ /* 0x000fea0003c3ffff */
        .weak           $__internal_1_$__cuda_sm10x_tcgen05_guardrail_trap_phase_invalid_during_alloc
        .type           $__internal_1_$__cuda_sm10x_tcgen05_guardrail_trap_phase_invalid_during_alloc,@function
        .size           $__internal_1_$__cuda_sm10x_tcgen05_guardrail_trap_phase_invalid_during_alloc,($__internal_2_$__cuda_sm10x_tcgen05_guardrail_trap_unallocated_columns_being_dealloced - $__internal_1_$__cuda_sm10x_tcgen05_guardrail_trap_phase_invalid_during_alloc)
$__internal_1_$__cuda_sm10x_tcgen05_guardrail_trap_phase_invalid_during_alloc:
[----:B------:R-:W-:Y:S05]  /*7580*/  BPT.TRAP 0x1 ;  /* 0x000000040000795c */ /* 0x000fea0000300000 */
[----:B------:R-:W-:-:S04]  /*7590*/  IMAD.MOV.U32 R3, RZ, RZ, 0x0 ;  /* 0x00000000ff037424 */ /* 0x000fc800078e00ff */
[----:B------:R-:W-:Y:S05]  /*75a0*/  RET.REL.NODEC R2 `(matmul_kernel) ;  /* 0xffffff8802947950 */ /* 0x000fea0003c3ffff */
        .weak           $__internal_2_$__cuda_sm10x_tcgen05_guardrail_trap_unallocated_columns_being_dealloced
        .type           $__internal_2_$__cuda_sm10x_tcgen05_guardrail_trap_unallocated_columns_being_dealloced,@function
        .size           $__internal_2_$__cuda_sm10x_tcgen05_guardrail_trap_unallocated_columns_being_dealloced,(.L_x_20 - $__internal_2_$__cuda_sm10x_tcgen05_guardrail_trap_unallocated_columns_being_dealloced)
$__internal_2_$__cuda_sm10x_tcgen05_guardrail_trap_unallocated_columns_being_dealloced:
[----:B------:R-:W-:Y:S05]  /*75b0*/  BPT.TRAP 0x1 ;  /* 0x000000040000795c */ /* 0x000fea0000300000 */
[----:B------:R-:W-:-:S04]  /*75c0*/  IMAD.MOV.U32 R3, RZ, RZ, 0x0 ;  /* 0x00000000ff037424 */ /* 0x000fc800078e00ff */
[----:B------:R-:W-:Y:S05]  /*75d0*/  RET.REL.NODEC R2 `(matmul_kernel) ;  /* 0xffffff8802887950 */ /* 0x000fea0003c3ffff */
.L_x_17:
[----:B------:R-:W-:-:S00]  /*75e0*/  BRA `(.L_x_17) ;  /* 0xfffffffc00fc7947 */ /* 0x000fc0000383ffff */
[----:B------:R-:W-:-:S00]  /*75f0*/  NOP ;  /* 0x0000000000007918 */ /* 0x000fc00000000000 */
        /* <DEDUP_REMOVED lines=8> */
.L_x_20:


//--------------------- .nv.shared.matmul_kernel  --------------------------
	.section	.nv.shared.matmul_kernel,"aw",@nobits
	.sectionflags	@""
	.align	16
	.zero		1024


//--------------------- .nv.shared.reserved.0     --------------------------
	.section	.nv.shared.reserved.0,"aw",@nobits
	.align	8
	.weak		__nv_reservedSMEM_offset_0_alias
	.size		__nv_reservedSMEM_offset_0_alias, 0, 64
	.other		__nv_reservedSMEM_offset_0_alias,@"STO_CUDA_RESERVED_SHARED STV_DEFAULT"
__nv_reservedSMEM_offset_0_alias:
	.zero		0
.nv.shared.reserved.0:
	.zero		64
	.weak		__nv_reservedSMEM_allocation_phase
	.type		__nv_reservedSMEM_allocation_phase,@object
	.size		__nv_reservedSMEM_allocation_phase,(.L_0 - __nv_reservedSMEM_allocation_phase)
__nv_reservedSMEM_allocation_phase:
	.zero		1
.L_0:
	.zero		7
	.weak		__nv_reservedSMEM_devtool_atexit_pc
	.type		__nv_reservedSMEM_devtool_atexit_pc,@object
	.size		__nv_reservedSMEM_devtool_atexit_pc,(__nv_reservedSMEM_allocation_mask - __nv_reservedSMEM_devtool_atexit_pc)
__nv_reservedSMEM_devtool_atexit_pc:
	.zero		8
	.weak		__nv_reservedSMEM_allocation_mask
	.type		__nv_reservedSMEM_allocation_mask,@object
	.size		__nv_reservedSMEM_allocation_mask,(.L_2 - __nv_reservedSMEM_allocation_mask)
__nv_reservedSMEM_allocation_mask:
	.zero		4
.L_2:


//--------------------- .nv.constant0.matmul_kernel --------------------------
	.section	.nv.constant0.matmul_kernel,"a",@progbits
	.sectionflags	@""
	.align	4
.nv.constant0.matmul_kernel:
	.zero		976


//--------------------- SYMBOLS --------------------------

	.type		.nv.reservedSmem.offset0,@object
	.size		.nv.reservedSmem.offset0,0x4
	.type		.nv.reservedSmem.cap,@object
	.size		.nv.reservedSmem.cap,0x4
